	.target	sm_90a

	.elftype	@"ET_EXEC"


//--------------------- .note.nv.tkinfo           --------------------------
	.section	.note.nv.tkinfo,"",@"SHT_NOTE"
	.sectionflags	@"SHF_NOTE_NV_TKINFO"
	.tkinfo
        /*0018*/ 	.word	0x00000002
        /*0030*/ 	.string	""
        /*0030*/ 	.string	"ptxas"
        /*0030*/ 	.string	"Cuda compilation tools, release 13.0, V13.0.88"
        /*0030*/ 	.string	"Build cuda_13.0.r13.0/compiler.36424714_0"
        /*0030*/ 	.string	"-arch sm_90a -m 64 "



//--------------------- .note.nv.cuinfo           --------------------------
	.section	.note.nv.cuinfo,"",@"SHT_NOTE"
	.sectionflags	@"SHF_NOTE_NV_CUINFO"
        /*0018*/ 	.short	0x0002
        /*001a*/ 	.short	0x005a
        /*001c*/ 	.short	0x0082
	.zero		2


//--------------------- .nv.info                  --------------------------
	.section	.nv.info,"",@"SHT_CUDA_INFO"
	.align	4


	//----- nvinfo : EIATTR_REGCOUNT
	.align		4
        /*0000*/ 	.byte	0x04, 0x2f
        /*0002*/ 	.short	(.L_12 - .L_11)
	.align		4
.L_11:
        /*0004*/ 	.word	index@(_ZN7cutlass13device_kernelINS_4gemm6kernel13GemmUniversalIN4cute5tupleIJiiiiEEENS1_10collective13CollectiveMmaINS1_37MainloopSm90TmaGmmaWarpSpecializedFP8ILi4ENS5_IJNS4_1CILi2EEENSA_ILi1EEESC_EEENS1_35KernelTmaWarpSpecializedCooperativeEEENS5_IJNSA_ILi128EEENSA_ILi64EEESG_EEENS_12float_e4m3_tENS5_IJlSC_lEEESJ_SK_NS4_8TiledMMAINS4_8MMA_AtomIJNS4_4SM904GMMA30MMA_64x64x32_F32E4M3E4M3_SS_TNILNSO_7ScaleInE1ELSQ_1EEEEEENS4_6LayoutISD_NS5_IJSC_NSA_ILi0EEESU_EEEEENS5_IJNS4_10UnderscoreESX_SX_EEEEENS4_13SM90_TMA_LOADENS4_14ComposedLayoutINS4_7SwizzleILi3ELi4ELi3EEENS4_18smem_ptr_flag_bitsILi8EEENST_INS5_IJNSA_ILi8EEESG_EEENS5_IJSG_SC_EEEEEEEvNS4_8identityENS4_23SM90_TMA_LOAD_MULTICASTES1A_vS1B_EENS_8epilogue10collective6detail29Sm90TmaWarpSpecializedAdapterINS1F_15DefaultEpilogueISJ_SK_SK_NS1E_6thread17LinearCombinationISJ_Li1EffLNS1J_9ScaleType4KindE0ELNS_15FloatRoundStyleE2ESJ_EENS1_15EpilogueDefaultEEEEEvvEEEEvNT_6ParamsE)
        /*0008*/ 	.word	0x000000a8


	//----- nvinfo : EIATTR_FRAME_SIZE
	.align		4
.L_12:
        /*000c*/ 	.byte	0x04, 0x11
        /*000e*/ 	.short	(.L_14 - .L_13)
	.align		4
.L_13:
        /*0010*/ 	.word	index@(_ZN7cutlass13device_kernelINS_4gemm6kernel13GemmUniversalIN4cute5tupleIJiiiiEEENS1_10collective13CollectiveMmaINS1_37MainloopSm90TmaGmmaWarpSpecializedFP8ILi4ENS5_IJNS4_1CILi2EEENSA_ILi1EEESC_EEENS1_35KernelTmaWarpSpecializedCooperativeEEENS5_IJNSA_ILi128EEENSA_ILi64EEESG_EEENS_12float_e4m3_tENS5_IJlSC_lEEESJ_SK_NS4_8TiledMMAINS4_8MMA_AtomIJNS4_4SM904GMMA30MMA_64x64x32_F32E4M3E4M3_SS_TNILNSO_7ScaleInE1ELSQ_1EEEEEENS4_6LayoutISD_NS5_IJSC_NSA_ILi0EEESU_EEEEENS5_IJNS4_10UnderscoreESX_SX_EEEEENS4_13SM90_TMA_LOADENS4_14ComposedLayoutINS4_7SwizzleILi3ELi4ELi3EEENS4_18smem_ptr_flag_bitsILi8EEENST_INS5_IJNSA_ILi8EEESG_EEENS5_IJSG_SC_EEEEEEEvNS4_8identityENS4_23SM90_TMA_LOAD_MULTICASTES1A_vS1B_EENS_8epilogue10collective6detail29Sm90TmaWarpSpecializedAdapterINS1F_15DefaultEpilogueISJ_SK_SK_NS1E_6thread17LinearCombinationISJ_Li1EffLNS1J_9ScaleType4KindE0ELNS_15FloatRoundStyleE2ESJ_EENS1_15EpilogueDefaultEEEEEvvEEEEvNT_6ParamsE)
        /*0014*/ 	.word	0x00000000


	//----- nvinfo : EIATTR_MIN_STACK_SIZE
	.align		4
.L_14:
        /*0018*/ 	.byte	0x04, 0x12
        /*001a*/ 	.short	(.L_16 - .L_15)
	.align		4
.L_15:
        /*001c*/ 	.word	index@(_ZN7cutlass13device_kernelINS_4gemm6kernel13GemmUniversalIN4cute5tupleIJiiiiEEENS1_10collective13CollectiveMmaINS1_37MainloopSm90TmaGmmaWarpSpecializedFP8ILi4ENS5_IJNS4_1CILi2EEENSA_ILi1EEESC_EEENS1_35KernelTmaWarpSpecializedCooperativeEEENS5_IJNSA_ILi128EEENSA_ILi64EEESG_EEENS_12float_e4m3_tENS5_IJlSC_lEEESJ_SK_NS4_8TiledMMAINS4_8MMA_AtomIJNS4_4SM904GMMA30MMA_64x64x32_F32E4M3E4M3_SS_TNILNSO_7ScaleInE1ELSQ_1EEEEEENS4_6LayoutISD_NS5_IJSC_NSA_ILi0EEESU_EEEEENS5_IJNS4_10UnderscoreESX_SX_EEEEENS4_13SM90_TMA_LOADENS4_14ComposedLayoutINS4_7SwizzleILi3ELi4ELi3EEENS4_18smem_ptr_flag_bitsILi8EEENST_INS5_IJNSA_ILi8EEESG_EEENS5_IJSG_SC_EEEEEEEvNS4_8identityENS4_23SM90_TMA_LOAD_MULTICASTES1A_vS1B_EENS_8epilogue10collective6detail29Sm90TmaWarpSpecializedAdapterINS1F_15DefaultEpilogueISJ_SK_SK_NS1E_6thread17LinearCombinationISJ_Li1EffLNS1J_9ScaleType4KindE0ELNS_15FloatRoundStyleE2ESJ_EENS1_15EpilogueDefaultEEEEEvvEEEEvNT_6ParamsE)
        /*0020*/ 	.word	0x00000000
.L_16:


//--------------------- .nv.compat                --------------------------
	.section	.nv.compat,"",@"SHT_CUDA_COMPAT_INFO"
	.align	4
        /*0000*/ 	.byte	0x02, 0x09, 0x01, 0x00, 0x02, 0x02, 0x04, 0x00, 0x02, 0x05, 0x05, 0x00, 0x03, 0x07, 0x01, 0x01
        /*0010*/ 	.byte	0x02, 0x03, 0x01, 0x00, 0x02, 0x06, 0x01, 0x00, 0x04, 0x0b, 0x08, 0x00, 0x00, 0x00, 0x00, 0x00
        /*0020*/ 	.byte	0x00, 0x00, 0x00, 0x00


//--------------------- .nv.info._ZN7cutlass13device_kernelINS_4gemm6kernel13GemmUniversalIN4cute5tupleIJiiiiEEENS1_10collective13CollectiveMmaINS1_37MainloopSm90TmaGmmaWarpSpecializedFP8ILi4ENS5_IJNS4_1CILi2EEENSA_ILi1EEESC_EEENS1_35KernelTmaWarpSpecializedCooperativeEEENS5_IJNSA_ILi128EEENSA_ILi64EEESG_EEENS_12float_e4m3_tENS5_IJlSC_lEEESJ_SK_NS4_8TiledMMAINS4_8MMA_AtomIJNS4_4SM904GMMA30MMA_64x64x32_F32E4M3E4M3_SS_TNILNSO_7ScaleInE1ELSQ_1EEEEEENS4_6LayoutISD_NS5_IJSC_NSA_ILi0EEESU_EEEEENS5_IJNS4_10UnderscoreESX_SX_EEEEENS4_13SM90_TMA_LOADENS4_14ComposedLayoutINS4_7SwizzleILi3ELi4ELi3EEENS4_18smem_ptr_flag_bitsILi8EEENST_INS5_IJNSA_ILi8EEESG_EEENS5_IJSG_SC_EEEEEEEvNS4_8identityENS4_23SM90_TMA_LOAD_MULTICASTES1A_vS1B_EENS_8epilogue10collective6detail29Sm90TmaWarpSpecializedAdapterINS1F_15DefaultEpilogueISJ_SK_SK_NS1E_6thread17LinearCombinationISJ_Li1EffLNS1J_9ScaleType4KindE0ELNS_15FloatRoundStyleE2ESJ_EENS1_15EpilogueDefaultEEEEEvvEEEEvNT_6ParamsE --------------------------
	.section	.nv.info._ZN7cutlass13device_kernelINS_4gemm6kernel13GemmUniversalIN4cute5tupleIJiiiiEEENS1_10collective13CollectiveMmaINS1_37MainloopSm90TmaGmmaWarpSpecializedFP8ILi4ENS5_IJNS4_1CILi2EEENSA_ILi1EEESC_EEENS1_35KernelTmaWarpSpecializedCooperativeEEENS5_IJNSA_ILi128EEENSA_ILi64EEESG_EEENS_12float_e4m3_tENS5_IJlSC_lEEESJ_SK_NS4_8TiledMMAINS4_8MMA_AtomIJNS4_4SM904GMMA30MMA_64x64x32_F32E4M3E4M3_SS_TNILNSO_7ScaleInE1ELSQ_1EEEEEENS4_6LayoutISD_NS5_IJSC_NSA_ILi0EEESU_EEEEENS5_IJNS4_10UnderscoreESX_SX_EEEEENS4_13SM90_TMA_LOADENS4_14ComposedLayoutINS4_7SwizzleILi3ELi4ELi3EEENS4_18smem_ptr_flag_bitsILi8EEENST_INS5_IJNSA_ILi8EEESG_EEENS5_IJSG_SC_EEEEEEEvNS4_8identityENS4_23SM90_TMA_LOAD_MULTICASTES1A_vS1B_EENS_8epilogue10collective6detail29Sm90TmaWarpSpecializedAdapterINS1F_15DefaultEpilogueISJ_SK_SK_NS1E_6thread17LinearCombinationISJ_Li1EffLNS1J_9ScaleType4KindE0ELNS_15FloatRoundStyleE2ESJ_EENS1_15EpilogueDefaultEEEEEvvEEEEvNT_6ParamsE,"",@"SHT_CUDA_INFO"
	.sectionflags	@""
	.align	4


	//----- nvinfo : EIATTR_CUDA_API_VERSION
	.align		4
        /*0000*/ 	.byte	0x04, 0x37
        /*0002*/ 	.short	(.L_18 - .L_17)
.L_17:
        /*0004*/ 	.word	0x00000082


	//----- nvinfo : EIATTR_KPARAM_INFO
	.align		4
.L_18:
        /*0008*/ 	.byte	0x04, 0x17
        /*000a*/ 	.short	(.L_20 - .L_19)
.L_19:
        /*000c*/ 	.word	0x00000000
        /*0010*/ 	.short	0x0000
        /*0012*/ 	.short	0x0070
        /*0014*/ 	.byte	0x00, 0xf0, 0x01, 0x10


	//----- nvinfo : EIATTR_SPARSE_MMA_MASK
	.align		4
.L_20:
        /*0018*/ 	.byte	0x03, 0x50
        /*001a*/ 	.short	0x0000


	//----- nvinfo : EIATTR_MAXREG_COUNT
	.align		4
        /*001c*/ 	.byte	0x03, 0x1b
        /*001e*/ 	.short	0x00a8


	//----- nvinfo : EIATTR_NUM_BARRIERS
	.align		4
        /*0020*/ 	.byte	0x02, 0x4c
        /*0022*/ 	.byte	0x01
	.zero		1


	//----- nvinfo : EIATTR_MERCURY_ISA_VERSION
	.align		4
        /*0024*/ 	.byte	0x03, 0x5f
        /*0026*/ 	.short	0x0101


	//----- nvinfo : EIATTR_INT_WARP_WIDE_INSTR_OFFSETS
	.align		4
        /*0028*/ 	.byte	0x04, 0x31
        /*002a*/ 	.short	(.L_22 - .L_21)


	//   ....[0]....
.L_21:
        /*002c*/ 	.word	0x00000470


	//   ....[1]....
        /*0030*/ 	.word	0x000005a0


	//   ....[2]....
        /*0034*/ 	.word	0x00000680


	//   ....[3]....
        /*0038*/ 	.word	0x00002610


	//----- nvinfo : EIATTR_COOP_GROUP_MASK_REGIDS
	.align		4
.L_22:
        /*003c*/ 	.byte	0x04, 0x29
        /*003e*/ 	.short	(.L_24 - .L_23)


	//   ....[0]....
.L_23:
        /*0040*/ 	.word	0xffffffff


	//   ....[1]....
        /*0044*/ 	.word	0xffffffff


	//   ....[2]....
        /*0048*/ 	.word	0xffffffff


	//   ....[3]....
        /*004c*/ 	.word	0xffffffff


	//   ....[4]....
        /*0050*/ 	.word	0xffffffff


	//   ....[5]....
        /*0054*/ 	.word	0xffffffff


	//----- nvinfo : EIATTR_COOP_GROUP_INSTR_OFFSETS
	.align		4
.L_24:
        /*0058*/ 	.byte	0x04, 0x28
        /*005a*/ 	.short	(.L_26 - .L_25)


	//   ....[0]....
.L_25:
        /*005c*/ 	.word	0x00000060


	//   ....[1]....
        /*0060*/ 	.word	0x00000070


	//   ....[2]....
        /*0064*/ 	.word	0x00000130


	//   ....[3]....
        /*0068*/ 	.word	0x000002d0


	//   ....[4]....
        /*006c*/ 	.word	0x000007f0


	//   ....[5]....
        /*0070*/ 	.word	0x00001270


	//----- nvinfo : EIATTR_REG_RECONFIG
	.align		4
.L_26:
        /*0074*/ 	.byte	0x01, 0x54
	.zero		2


	//----- nvinfo : EIATTR_MBARRIER_INSTR_OFFSETS
	.align		4
        /*0078*/ 	.byte	0x04, 0x39
        /*007a*/ 	.short	(.L_28 - .L_27)


	//   ....[0]....
.L_27:
        /*007c*/ 	.word	0x00000230
        /*0080*/ 	.word	0x000000ff
        /*0084*/ 	.word	0x00000000
        /*0088*/ 	.short	0x0100
        /*008a*/ 	.byte	0x08
	.zero		1


	//   ....[1]....
        /*008c*/ 	.word	0x00000240
        /*0090*/ 	.word	0x000000ff
        /*0094*/ 	.word	0x00000020
        /*0098*/ 	.short	0x0100
        /*009a*/ 	.byte	0x08
	.zero		1


	//   ....[2]....
        /*009c*/ 	.word	0x00000250
        /*00a0*/ 	.word	0x000000ff
        /*00a4*/ 	.word	0x00000008
        /*00a8*/ 	.short	0x0100
        /*00aa*/ 	.byte	0x08
	.zero		1


	//   ....[3]....
        /*00ac*/ 	.word	0x00000260
        /*00b0*/ 	.word	0x000000ff
        /*00b4*/ 	.word	0x00000028
        /*00b8*/ 	.short	0x0100
        /*00ba*/ 	.byte	0x08
	.zero		1


	//   ....[4]....
        /*00bc*/ 	.word	0x00000270
        /*00c0*/ 	.word	0x000000ff
        /*00c4*/ 	.word	0x00000010
        /*00c8*/ 	.short	0x0100
        /*00ca*/ 	.byte	0x08
	.zero		1


	//   ....[5]....
        /*00cc*/ 	.word	0x00000280
        /*00d0*/ 	.word	0x000000ff
        /*00d4*/ 	.word	0x00000030
        /*00d8*/ 	.short	0x0100
        /*00da*/ 	.byte	0x08
	.zero		1


	//   ....[6]....
        /*00dc*/ 	.word	0x00000290
        /*00e0*/ 	.word	0x000000ff
        /*00e4*/ 	.word	0x00000018
        /*00e8*/ 	.short	0x0100
        /*00ea*/ 	.byte	0x08
	.zero		1


	//   ....[7]....
        /*00ec*/ 	.word	0x000002a0
        /*00f0*/ 	.word	0x000000ff
        /*00f4*/ 	.word	0x00000038
        /*00f8*/ 	.short	0x0100
        /*00fa*/ 	.byte	0x08
	.zero		1


	//   ....[8]....
        /*00fc*/ 	.word	0x00000700
        /*0100*/ 	.word	0x000000ff
        /*0104*/ 	.word	0x00000050
        /*0108*/ 	.short	0x0100
        /*010a*/ 	.byte	0x06
	.zero		1


	//   ....[9]....
        /*010c*/ 	.word	0x00000790
        /*0110*/ 	.word	0x000000ff
        /*0114*/ 	.word	0x00000058
        /*0118*/ 	.short	0x0100
        /*011a*/ 	.byte	0x06
	.zero		1


	//   ....[10]....
        /*011c*/ 	.word	0x000015b0
        /*0120*/ 	.word	0x000000ff
        /*0124*/ 	.word	0x00000000
        /*0128*/ 	.short	0x010a
        /*012a*/ 	.byte	0x06
	.zero		1


	//   ....[11]....
        /*012c*/ 	.word	0x000015f0
        /*0130*/ 	.word	0x000000ff
        /*0134*/ 	.word	0x00000000
        /*0138*/ 	.short	0x010a
        /*013a*/ 	.byte	0x06
	.zero		1


	//   ....[12]....
        /*013c*/ 	.word	0x00001cf0
        /*0140*/ 	.word	0x000000ff
        /*0144*/ 	.word	0x00000000
        /*0148*/ 	.short	0x010a
        /*014a*/ 	.byte	0x0c
	.zero		1


	//   ....[13]....
        /*014c*/ 	.word	0x00001d30
        /*0150*/ 	.word	0x000000ff
        /*0154*/ 	.word	0x00000000
        /*0158*/ 	.short	0x010a
        /*015a*/ 	.byte	0x0c
	.zero		1


	//   ....[14]....
        /*015c*/ 	.word	0x00002220
        /*0160*/ 	.word	0x0000000a
        /*0164*/ 	.word	0x00000000
        /*0168*/ 	.short	0x0101
        /*016a*/ 	.byte	0x3f
	.zero		1


	//   ....[15]....
        /*016c*/ 	.word	0x00002690
        /*0170*/ 	.word	0x00000008
        /*0174*/ 	.word	0x00000000
        /*0178*/ 	.short	0x0101
        /*017a*/ 	.byte	0x3f
	.zero		1


	//   ....[16]....
        /*017c*/ 	.word	0x00005f70
        /*0180*/ 	.word	0x00000015
        /*0184*/ 	.word	0x00000020
        /*0188*/ 	.short	0x010a
        /*018a*/ 	.byte	0x3f
	.zero		1


	//   ....[17]....
        /*018c*/ 	.word	0x00006320
        /*0190*/ 	.word	0x00000007
        /*0194*/ 	.word	0x00000058
        /*0198*/ 	.short	0x0101
        /*019a*/ 	.byte	0x3f
	.zero		1


	//   ....[18]....
        /*019c*/ 	.word	0x00006a30
        /*01a0*/ 	.word	0x00000005
        /*01a4*/ 	.word	0x00000000
        /*01a8*/ 	.short	0x010a
        /*01aa*/ 	.byte	0x3f
	.zero		1


	//   ....[19]....
        /*01ac*/ 	.word	0x00006ab0
        /*01b0*/ 	.word	0x00000007
        /*01b4*/ 	.word	0x00000000
        /*01b8*/ 	.short	0x010a
        /*01ba*/ 	.byte	0x3f
	.zero		1


	//   ....[20]....
        /*01bc*/ 	.word	0x00006b40
        /*01c0*/ 	.word	0x00000006
        /*01c4*/ 	.word	0x00000000
        /*01c8*/ 	.short	0x010a
        /*01ca*/ 	.byte	0x3f
	.zero		1


	//   ....[21]....
        /*01cc*/ 	.word	0x00006bd0
        /*01d0*/ 	.word	0x00000003
        /*01d4*/ 	.word	0x00000000
        /*01d8*/ 	.short	0x010a
        /*01da*/ 	.byte	0x3f
	.zero		1


	//   ....[22]....
        /*01dc*/ 	.word	0x00006c40
        /*01e0*/ 	.word	0x00000009
        /*01e4*/ 	.word	0x00000000
        /*01e8*/ 	.short	0x010a
        /*01ea*/ 	.byte	0x3f
	.zero		1


	//   ....[23]....
        /*01ec*/ 	.word	0x00006ca0
        /*01f0*/ 	.word	0x0000000b
        /*01f4*/ 	.word	0x00000000
        /*01f8*/ 	.short	0x010a
        /*01fa*/ 	.byte	0x3f
	.zero		1


	//   ....[24]....
        /*01fc*/ 	.word	0x00006d70
        /*0200*/ 	.word	0x00000015
        /*0204*/ 	.word	0x00000020
        /*0208*/ 	.short	0x010a
        /*020a*/ 	.byte	0x3f
	.zero		1


	//   ....[25]....
        /*020c*/ 	.word	0x00006e40
        /*0210*/ 	.word	0x00000005
        /*0214*/ 	.word	0x00000000
        /*0218*/ 	.short	0x010a
        /*021a*/ 	.byte	0x3f
	.zero		1


	//   ....[26]....
        /*021c*/ 	.word	0x00006e90
        /*0220*/ 	.word	0x00000007
        /*0224*/ 	.word	0x00000000
        /*0228*/ 	.short	0x010a
        /*022a*/ 	.byte	0x3f
	.zero		1


	//   ....[27]....
        /*022c*/ 	.word	0x00006ee0
        /*0230*/ 	.word	0x00000006
        /*0234*/ 	.word	0x00000000
        /*0238*/ 	.short	0x010a
        /*023a*/ 	.byte	0x3f
	.zero		1


	//----- nvinfo : EIATTR_NUM_MBARRIERS
	.align		4
.L_28:
        /*023c*/ 	.byte	0x03, 0x38
        /*023e*/ 	.short	0x000a


	//----- nvinfo : EIATTR_EXIT_INSTR_OFFSETS
	.align		4
        /*0240*/ 	.byte	0x04, 0x1c
        /*0242*/ 	.short	(.L_30 - .L_29)


	//   ....[0]....
.L_29:
        /*0244*/ 	.word	0x00000950


	//   ....[1]....
        /*0248*/ 	.word	0x00001140


	//   ....[2]....
        /*024c*/ 	.word	0x00005680


	//   ....[3]....
        /*0250*/ 	.word	0x00005be0


	//   ....[4]....
        /*0254*/ 	.word	0x00006c20


	//----- nvinfo : EIATTR_MAX_THREADS
	.align		4
.L_30:
        /*0258*/ 	.byte	0x04, 0x05
        /*025a*/ 	.short	(.L_32 - .L_31)
.L_31:
        /*025c*/ 	.word	0x00000180
        /*0260*/ 	.word	0x00000001
        /*0264*/ 	.word	0x00000001


	//----- nvinfo : EIATTR_CRS_STACK_SIZE
	.align		4
.L_32:
        /*0268*/ 	.byte	0x04, 0x1e
        /*026a*/ 	.short	(.L_34 - .L_33)
.L_33:
        /*026c*/ 	.word	0x00000000


	//----- nvinfo : EIATTR_CBANK_PARAM_SIZE
	.align		4
.L_34:
        /*0270*/ 	.byte	0x03, 0x19
        /*0272*/ 	.short	0x0470


	//----- nvinfo : EIATTR_PARAM_CBANK
	.align		4
        /*0274*/ 	.byte	0x04, 0x0a
        /*0276*/ 	.short	(.L_36 - .L_35)
	.align		4
.L_35:
        /*0278*/ 	.word	index@(.nv.constant0._ZN7cutlass13device_kernelINS_4gemm6kernel13GemmUniversalIN4cute5tupleIJiiiiEEENS1_10collective13CollectiveMmaINS1_37MainloopSm90TmaGmmaWarpSpecializedFP8ILi4ENS5_IJNS4_1CILi2EEENSA_ILi1EEESC_EEENS1_35KernelTmaWarpSpecializedCooperativeEEENS5_IJNSA_ILi128EEENSA_ILi64EEESG_EEENS_12float_e4m3_tENS5_IJlSC_lEEESJ_SK_NS4_8TiledMMAINS4_8MMA_AtomIJNS4_4SM904GMMA30MMA_64x64x32_F32E4M3E4M3_SS_TNILNSO_7ScaleInE1ELSQ_1EEEEEENS4_6LayoutISD_NS5_IJSC_NSA_ILi0EEESU_EEEEENS5_IJNS4_10UnderscoreESX_SX_EEEEENS4_13SM90_TMA_LOADENS4_14ComposedLayoutINS4_7SwizzleILi3ELi4ELi3EEENS4_18smem_ptr_flag_bitsILi8EEENST_INS5_IJNSA_ILi8EEESG_EEENS5_IJSG_SC_EEEEEEEvNS4_8identityENS4_23SM90_TMA_LOAD_MULTICASTES1A_vS1B_EENS_8epilogue10collective6detail29Sm90TmaWarpSpecializedAdapterINS1F_15DefaultEpilogueISJ_SK_SK_NS1E_6thread17LinearCombinationISJ_Li1EffLNS1J_9ScaleType4KindE0ELNS_15FloatRoundStyleE2ESJ_EENS1_15EpilogueDefaultEEEEEvvEEEEvNT_6ParamsE)
        /*027c*/ 	.short	0x0210
        /*027e*/ 	.short	0x0470


	//----- nvinfo : EIATTR_SW_WAR
	.align		4
.L_36:
        /*0280*/ 	.byte	0x04, 0x36
        /*0282*/ 	.short	(.L_38 - .L_37)
.L_37:
        /*0284*/ 	.word	0x00000008
.L_38:


//--------------------- .nv.callgraph             --------------------------
	.section	.nv.callgraph,"",@"SHT_CUDA_CALLGRAPH"
	.align	4
	.sectionentsize	8
	.align		4
        /*0000*/ 	.word	0x00000000
	.align		4
        /*0004*/ 	.word	0xffffffff
	.align		4
        /*0008*/ 	.word	0x00000000
	.align		4
        /*000c*/ 	.word	0xfffffffe
	.align		4
        /*0010*/ 	.word	0x00000000
	.align		4
        /*0014*/ 	.word	0xfffffffd
	.align		4
        /*0018*/ 	.word	0x00000000
	.align		4
        /*001c*/ 	.word	0xfffffffc


//--------------------- .nv.constant4             --------------------------
	.section	.nv.constant4,"a",@progbits
	.align	8
	.align		8
.nv.constant4:
        /*0000*/ 	.dword	_ZN39_INTERNAL_19f65408_4_k_cu_777aa7f0_55404cuda3std3__45__cpo5beginE
	.align		8
        /*0008*/ 	.dword	_ZN39_INTERNAL_19f65408_4_k_cu_777aa7f0_55404cuda3std3__45__cpo3endE
	.align		8
        /*0010*/ 	.dword	_ZN39_INTERNAL_19f65408_4_k_cu_777aa7f0_55404cuda3std3__45__cpo6cbeginE
	.align		8
        /*0018*/ 	.dword	_ZN39_INTERNAL_19f65408_4_k_cu_777aa7f0_55404cuda3std3__45__cpo4cendE
	.align		8
        /*0020*/ 	.dword	_ZN39_INTERNAL_19f65408_4_k_cu_777aa7f0_55404cuda3std3__441_GLOBAL__N__19f65408_4_k_cu_777aa7f0_55406ignoreE
	.align		8
        /*0028*/ 	.dword	_ZN39_INTERNAL_19f65408_4_k_cu_777aa7f0_55404cuda3std3__419piecewise_constructE
	.align		8
        /*0030*/ 	.dword	_ZN39_INTERNAL_19f65408_4_k_cu_777aa7f0_55404cuda3std3__48in_placeE
	.align		8
        /*0038*/ 	.dword	_ZN39_INTERNAL_19f65408_4_k_cu_777aa7f0_55404cuda3std6ranges3__45__cpo4swapE
	.align		8
        /*0040*/ 	.dword	_ZN39_INTERNAL_19f65408_4_k_cu_777aa7f0_55404cuda3std6ranges3__45__cpo9iter_moveE
	.align		8
        /*0048*/ 	.dword	_ZN39_INTERNAL_19f65408_4_k_cu_777aa7f0_55404cute7productE
	.align		8
        /*0050*/ 	.dword	_ZN39_INTERNAL_19f65408_4_k_cu_777aa7f0_55404cute1_E


//--------------------- .text._ZN7cutlass13device_kernelINS_4gemm6kernel13GemmUniversalIN4cute5tupleIJiiiiEEENS1_10collective13CollectiveMmaINS1_37MainloopSm90TmaGmmaWarpSpecializedFP8ILi4ENS5_IJNS4_1CILi2EEENSA_ILi1EEESC_EEENS1_35KernelTmaWarpSpecializedCooperativeEEENS5_IJNSA_ILi128EEENSA_ILi64EEESG_EEENS_12float_e4m3_tENS5_IJlSC_lEEESJ_SK_NS4_8TiledMMAINS4_8MMA_AtomIJNS4_4SM904GMMA30MMA_64x64x32_F32E4M3E4M3_SS_TNILNSO_7ScaleInE1ELSQ_1EEEEEENS4_6LayoutISD_NS5_IJSC_NSA_ILi0EEESU_EEEEENS5_IJNS4_10UnderscoreESX_SX_EEEEENS4_13SM90_TMA_LOADENS4_14ComposedLayoutINS4_7SwizzleILi3ELi4ELi3EEENS4_18smem_ptr_flag_bitsILi8EEENST_INS5_IJNSA_ILi8EEESG_EEENS5_IJSG_SC_EEEEEEEvNS4_8identityENS4_23SM90_TMA_LOAD_MULTICASTES1A_vS1B_EENS_8epilogue10collective6detail29Sm90TmaWarpSpecializedAdapterINS1F_15DefaultEpilogueISJ_SK_SK_NS1E_6thread17LinearCombinationISJ_Li1EffLNS1J_9ScaleType4KindE0ELNS_15FloatRoundStyleE2ESJ_EENS1_15EpilogueDefaultEEEEEvvEEEEvNT_6ParamsE --------------------------
	.section	.text._ZN7cutlass13device_kernelINS_4gemm6kernel13GemmUniversalIN4cute5tupleIJiiiiEEENS1_10collective13CollectiveMmaINS1_37MainloopSm90TmaGmmaWarpSpecializedFP8ILi4ENS5_IJNS4_1CILi2EEENSA_ILi1EEESC_EEENS1_35KernelTmaWarpSpecializedCooperativeEEENS5_IJNSA_ILi128EEENSA_ILi64EEESG_EEENS_12float_e4m3_tENS5_IJlSC_lEEESJ_SK_NS4_8TiledMMAINS4_8MMA_AtomIJNS4_4SM904GMMA30MMA_64x64x32_F32E4M3E4M3_SS_TNILNSO_7ScaleInE1ELSQ_1EEEEEENS4_6LayoutISD_NS5_IJSC_NSA_ILi0EEESU_EEEEENS5_IJNS4_10UnderscoreESX_SX_EEEEENS4_13SM90_TMA_LOADENS4_14ComposedLayoutINS4_7SwizzleILi3ELi4ELi3EEENS4_18smem_ptr_flag_bitsILi8EEENST_INS5_IJNSA_ILi8EEESG_EEENS5_IJSG_SC_EEEEEEEvNS4_8identityENS4_23SM90_TMA_LOAD_MULTICASTES1A_vS1B_EENS_8epilogue10collective6detail29Sm90TmaWarpSpecializedAdapterINS1F_15DefaultEpilogueISJ_SK_SK_NS1E_6thread17LinearCombinationISJ_Li1EffLNS1J_9ScaleType4KindE0ELNS_15FloatRoundStyleE2ESJ_EENS1_15EpilogueDefaultEEEEEvvEEEEvNT_6ParamsE,"ax",@progbits
	.align	128
.text._ZN7cutlass13device_kernelINS_4gemm6kernel13GemmUniversalIN4cute5tupleIJiiiiEEENS1_10collective13CollectiveMmaINS1_37MainloopSm90TmaGmmaWarpSpecializedFP8ILi4ENS5_IJNS4_1CILi2EEENSA_ILi1EEESC_EEENS1_35KernelTmaWarpSpecializedCooperativeEEENS5_IJNSA_ILi128EEENSA_ILi64EEESG_EEENS_12float_e4m3_tENS5_IJlSC_lEEESJ_SK_NS4_8TiledMMAINS4_8MMA_AtomIJNS4_4SM904GMMA30MMA_64x64x32_F32E4M3E4M3_SS_TNILNSO_7ScaleInE1ELSQ_1EEEEEENS4_6LayoutISD_NS5_IJSC_NSA_ILi0EEESU_EEEEENS5_IJNS4_10UnderscoreESX_SX_EEEEENS4_13SM90_TMA_LOADENS4_14ComposedLayoutINS4_7SwizzleILi3ELi4ELi3EEENS4_18smem_ptr_flag_bitsILi8EEENST_INS5_IJNSA_ILi8EEESG_EEENS5_IJSG_SC_EEEEEEEvNS4_8identityENS4_23SM90_TMA_LOAD_MULTICASTES1A_vS1B_EENS_8epilogue10collective6detail29Sm90TmaWarpSpecializedAdapterINS1F_15DefaultEpilogueISJ_SK_SK_NS1E_6thread17LinearCombinationISJ_Li1EffLNS1J_9ScaleType4KindE0ELNS_15FloatRoundStyleE2ESJ_EENS1_15EpilogueDefaultEEEEEvvEEEEvNT_6ParamsE:
        .type           _ZN7cutlass13device_kernelINS_4gemm6kernel13GemmUniversalIN4cute5tupleIJiiiiEEENS1_10collective13CollectiveMmaINS1_37MainloopSm90TmaGmmaWarpSpecializedFP8ILi4ENS5_IJNS4_1CILi2EEENSA_ILi1EEESC_EEENS1_35KernelTmaWarpSpecializedCooperativeEEENS5_IJNSA_ILi128EEENSA_ILi64EEESG_EEENS_12float_e4m3_tENS5_IJlSC_lEEESJ_SK_NS4_8TiledMMAINS4_8MMA_AtomIJNS4_4SM904GMMA30MMA_64x64x32_F32E4M3E4M3_SS_TNILNSO_7ScaleInE1ELSQ_1EEEEEENS4_6LayoutISD_NS5_IJSC_NSA_ILi0EEESU_EEEEENS5_IJNS4_10UnderscoreESX_SX_EEEEENS4_13SM90_TMA_LOADENS4_14ComposedLayoutINS4_7SwizzleILi3ELi4ELi3EEENS4_18smem_ptr_flag_bitsILi8EEENST_INS5_IJNSA_ILi8EEESG_EEENS5_IJSG_SC_EEEEEEEvNS4_8identityENS4_23SM90_TMA_LOAD_MULTICASTES1A_vS1B_EENS_8epilogue10collective6detail29Sm90TmaWarpSpecializedAdapterINS1F_15DefaultEpilogueISJ_SK_SK_NS1E_6thread17LinearCombinationISJ_Li1EffLNS1J_9ScaleType4KindE0ELNS_15FloatRoundStyleE2ESJ_EENS1_15EpilogueDefaultEEEEEvvEEEEvNT_6ParamsE,@function
        .size           _ZN7cutlass13device_kernelINS_4gemm6kernel13GemmUniversalIN4cute5tupleIJiiiiEEENS1_10collective13CollectiveMmaINS1_37MainloopSm90TmaGmmaWarpSpecializedFP8ILi4ENS5_IJNS4_1CILi2EEENSA_ILi1EEESC_EEENS1_35KernelTmaWarpSpecializedCooperativeEEENS5_IJNSA_ILi128EEENSA_ILi64EEESG_EEENS_12float_e4m3_tENS5_IJlSC_lEEESJ_SK_NS4_8TiledMMAINS4_8MMA_AtomIJNS4_4SM904GMMA30MMA_64x64x32_F32E4M3E4M3_SS_TNILNSO_7ScaleInE1ELSQ_1EEEEEENS4_6LayoutISD_NS5_IJSC_NSA_ILi0EEESU_EEEEENS5_IJNS4_10UnderscoreESX_SX_EEEEENS4_13SM90_TMA_LOADENS4_14ComposedLayoutINS4_7SwizzleILi3ELi4ELi3EEENS4_18smem_ptr_flag_bitsILi8EEENST_INS5_IJNSA_ILi8EEESG_EEENS5_IJSG_SC_EEEEEEEvNS4_8identityENS4_23SM90_TMA_LOAD_MULTICASTES1A_vS1B_EENS_8epilogue10collective6detail29Sm90TmaWarpSpecializedAdapterINS1F_15DefaultEpilogueISJ_SK_SK_NS1E_6thread17LinearCombinationISJ_Li1EffLNS1J_9ScaleType4KindE0ELNS_15FloatRoundStyleE2ESJ_EENS1_15EpilogueDefaultEEEEEvvEEEEvNT_6ParamsE,(.L_x_140 - _ZN7cutlass13device_kernelINS_4gemm6kernel13GemmUniversalIN4cute5tupleIJiiiiEEENS1_10collective13CollectiveMmaINS1_37MainloopSm90TmaGmmaWarpSpecializedFP8ILi4ENS5_IJNS4_1CILi2EEENSA_ILi1EEESC_EEENS1_35KernelTmaWarpSpecializedCooperativeEEENS5_IJNSA_ILi128EEENSA_ILi64EEESG_EEENS_12float_e4m3_tENS5_IJlSC_lEEESJ_SK_NS4_8TiledMMAINS4_8MMA_AtomIJNS4_4SM904GMMA30MMA_64x64x32_F32E4M3E4M3_SS_TNILNSO_7ScaleInE1ELSQ_1EEEEEENS4_6LayoutISD_NS5_IJSC_NSA_ILi0EEESU_EEEEENS5_IJNS4_10UnderscoreESX_SX_EEEEENS4_13SM90_TMA_LOADENS4_14ComposedLayoutINS4_7SwizzleILi3ELi4ELi3EEENS4_18smem_ptr_flag_bitsILi8EEENST_INS5_IJNSA_ILi8EEESG_EEENS5_IJSG_SC_EEEEEEEvNS4_8identityENS4_23SM90_TMA_LOAD_MULTICASTES1A_vS1B_EENS_8epilogue10collective6detail29Sm90TmaWarpSpecializedAdapterINS1F_15DefaultEpilogueISJ_SK_SK_NS1E_6thread17LinearCombinationISJ_Li1EffLNS1J_9ScaleType4KindE0ELNS_15FloatRoundStyleE2ESJ_EENS1_15EpilogueDefaultEEEEEvvEEEEvNT_6ParamsE)
        .other          _ZN7cutlass13device_kernelINS_4gemm6kernel13GemmUniversalIN4cute5tupleIJiiiiEEENS1_10collective13CollectiveMmaINS1_37MainloopSm90TmaGmmaWarpSpecializedFP8ILi4ENS5_IJNS4_1CILi2EEENSA_ILi1EEESC_EEENS1_35KernelTmaWarpSpecializedCooperativeEEENS5_IJNSA_ILi128EEENSA_ILi64EEESG_EEENS_12float_e4m3_tENS5_IJlSC_lEEESJ_SK_NS4_8TiledMMAINS4_8MMA_AtomIJNS4_4SM904GMMA30MMA_64x64x32_F32E4M3E4M3_SS_TNILNSO_7ScaleInE1ELSQ_1EEEEEENS4_6LayoutISD_NS5_IJSC_NSA_ILi0EEESU_EEEEENS5_IJNS4_10UnderscoreESX_SX_EEEEENS4_13SM90_TMA_LOADENS4_14ComposedLayoutINS4_7SwizzleILi3ELi4ELi3EEENS4_18smem_ptr_flag_bitsILi8EEENST_INS5_IJNSA_ILi8EEESG_EEENS5_IJSG_SC_EEEEEEEvNS4_8identityENS4_23SM90_TMA_LOAD_MULTICASTES1A_vS1B_EENS_8epilogue10collective6detail29Sm90TmaWarpSpecializedAdapterINS1F_15DefaultEpilogueISJ_SK_SK_NS1E_6thread17LinearCombinationISJ_Li1EffLNS1J_9ScaleType4KindE0ELNS_15FloatRoundStyleE2ESJ_EENS1_15EpilogueDefaultEEEEEvvEEEEvNT_6ParamsE,@"STO_CUDA_ENTRY STV_DEFAULT"
_ZN7cutlass13device_kernelINS_4gemm6kernel13GemmUniversalIN4cute5tupleIJiiiiEEENS1_10collective13CollectiveMmaINS1_37MainloopSm90TmaGmmaWarpSpecializedFP8ILi4ENS5_IJNS4_1CILi2EEENSA_ILi1EEESC_EEENS1_35KernelTmaWarpSpecializedCooperativeEEENS5_IJNSA_ILi128EEENSA_ILi64EEESG_EEENS_12float_e4m3_tENS5_IJlSC_lEEESJ_SK_NS4_8TiledMMAINS4_8MMA_AtomIJNS4_4SM904GMMA30MMA_64x64x32_F32E4M3E4M3_SS_TNILNSO_7ScaleInE1ELSQ_1EEEEEENS4_6LayoutISD_NS5_IJSC_NSA_ILi0EEESU_EEEEENS5_IJNS4_10UnderscoreESX_SX_EEEEENS4_13SM90_TMA_LOADENS4_14ComposedLayoutINS4_7SwizzleILi3ELi4ELi3EEENS4_18smem_ptr_flag_bitsILi8EEENST_INS5_IJNSA_ILi8EEESG_EEENS5_IJSG_SC_EEEEEEEvNS4_8identityENS4_23SM90_TMA_LOAD_MULTICASTES1A_vS1B_EENS_8epilogue10collective6detail29Sm90TmaWarpSpecializedAdapterINS1F_15DefaultEpilogueISJ_SK_SK_NS1E_6thread17LinearCombinationISJ_Li1EffLNS1J_9ScaleType4KindE0ELNS_15FloatRoundStyleE2ESJ_EENS1_15EpilogueDefaultEEEEEvvEEEEvNT_6ParamsE:
[----:B------:R-:W-:Y:S01]  /*0000*/  LDC R1, c[0x0][0x28] ;  /* 0x00000a00ff017b82 */ /* 0x000fe20000000800 */
[----:B------:R-:W0:Y:S01]  /*0010*/  S2R R0, SR_TID.X ;  /* 0x0000000000007919 */ /* 0x000e220000002100 */
[----:B------:R-:W-:Y:S01]  /*0020*/  ELECT P0, URZ, PT ;  /* 0x00000000003f782f */ /* 0x000fe20003800000 */
[----:B------:R-:W-:Y:S01]  /*0030*/  BSSY B0, `(.L_x_0) ;  /* 0x000000f000007945 */ /* 0x000fe20003800000 */
[--C-:B0-----:R-:W-:Y:S02]  /*0040*/  SHF.R.U32.HI R2, RZ, 0x5, R0.reuse ;  /* 0x00000005ff027819 */ /* 0x101fe40000011600 */
[----:B------:R-:W-:-:S03]  /*0050*/  SHF.R.U32.HI R3, RZ, 0x7, R0 ;  /* 0x00000007ff037819 */ /* 0x000fc60000011600 */
[----:B------:R-:W0:Y:S04]  /*0060*/  SHFL.IDX PT, R7, R2, RZ, 0x1f ;  /* 0x00001fff02077589 */ /* 0x000e2800000e0000 */
[----:B------:R1:W2:Y:S01]  /*0070*/  SHFL.IDX PT, R4, R3, RZ, 0x1f ;  /* 0x00001fff03047589 */ /* 0x0002a200000e0000 */
[----:B0-----:R-:W-:-:S13]  /*0080*/  ISETP.NE.OR P0, PT, R7, RZ, !P0 ;  /* 0x000000ff0700720c */ /* 0x001fda0004705670 */
[----:B-12---:R-:W-:Y:S05]  /*0090*/  @P0 BRA `(.L_x_1) ;  /* 0x0000000000200947 */ /* 0x006fea0003800000 */
[----:B------:R-:W-:Y:S02]  /*00a0*/  ULDC.64 UR4, c[0x0][0x198] ;  /* 0x0000660000047ab9 */ /* 0x000fe40000000a00 */
[----:B------:R-:W-:Y:S02]  /*00b0*/  UIADD3 UR6, UP0, UR4, 0xf0, URZ ;  /* 0x000000f004067890 */ /* 0x000fe4000ff1e03f */
[----:B------:R-:W-:Y:S02]  /*00c0*/  UIADD3 UR4, UP1, UR4, 0x1f0, URZ ;  /* 0x000001f004047890 */ /* 0x000fe4000ff3e03f */
[----:B------:R-:W-:Y:S02]  /*00d0*/  UIADD3.X UR7, URZ, UR5, URZ, UP0, !UPT ;  /* 0x000000053f077290 */ /* 0x000fe400087fe43f */
[----:B------:R-:W-:-:S07]  /*00e0*/  UIADD3.X UR5, URZ, UR5, URZ, UP1, !UPT ;  /* 0x000000053f057290 */ /* 0x000fce0008ffe43f */
[----:B------:R0:W-:Y:S02]  /*00f0*/  UTMACCTL.PF [UR6] ;  /* 0x00000000060079b9 */ /* 0x0001e40008040000 */
[----:B------:R0:W-:Y:S02]  /*0100*/  UTMACCTL.PF [UR4] ;  /* 0x00000000040079b9 */ /* 0x0001e40008040000 */
[----:B0-----:R-:W-:Y:S01]  /*0110*/  NOP ;  /* 0x0000000000007918 */ /* 0x001fe20000000000 */
.L_x_1:
[----:B------:R-:W-:Y:S05]  /*0120*/  BSYNC B0 ;  /* 0x0000000000007941 */ /* 0x000fea0003800000 */
.L_x_0:
[----:B------:R-:W0:Y:S02]  /*0130*/  SHFL.IDX PT, R3, R2, RZ, 0x1f ;  /* 0x00001fff02037589 */ /* 0x000e2400000e0000 */
[----:B0-----:R-:W-:-:S13]  /*0140*/  ISETP.NE.AND P0, PT, R3, RZ, PT ;  /* 0x000000ff0300720c */ /* 0x001fda0003f05270 */
[----:B------:R-:W-:Y:S05]  /*0150*/  @P0 BRA `(.L_x_2) ;  /* 0x0000000000580947 */ /* 0x000fea0003800000 */
[----:B------:R-:W0:Y:S01]  /*0160*/  S2UR UR8, SR_CgaCtaId ;  /* 0x00000000000879c3 */ /* 0x000e220000008800 */
[----:B------:R-:W-:Y:S01]  /*0170*/  UMOV UR4, 0x400 ;  /* 0x0000040000047882 */ /* 0x000fe20000000000 */
[----:B------:R-:W-:Y:S01]  /*0180*/  UMOV UR5, 0x1 ;  /* 0x0000000100057882 */ /* 0x000fe20000000000 */
[----:B------:R-:W-:Y:S01]  /*0190*/  UMOV UR6, 0x4 ;  /* 0x0000000400067882 */ /* 0x000fe20000000000 */
[----:B------:R-:W-:Y:S01]  /*01a0*/  ELECT P0, URZ, PT ;  /* 0x00000000003f782f */ /* 0x000fe20003800000 */
[----:B------:R-:W-:-:S04]  /*01b0*/  UIADD3 UR6, -UR6, 0x100000, URZ ;  /* 0x0010000006067890 */ /* 0x000fc8000fffe13f */
[----:B------:R-:W-:Y:S02]  /*01c0*/  USHF.L.U32 UR7, UR6, 0xb, URZ ;  /* 0x0000000b06077899 */ /* 0x000fe4000800063f */
[----:B------:R-:W-:Y:S02]  /*01d0*/  USHF.L.U32 UR6, UR6, 0x1, URZ ;  /* 0x0000000106067899 */ /* 0x000fe4000800063f */
[----:B0-----:R-:W-:Y:S02]  /*01e0*/  ULEA UR8, UR8, UR4, 0x18 ;  /* 0x0000000408087291 */ /* 0x001fe4000f8ec03f */
[----:B------:R-:W-:-:S04]  /*01f0*/  UIADD3 UR4, -UR5, 0x100000, URZ ;  /* 0x0010000005047890 */ /* 0x000fc8000fffe13f */
[----:B------:R-:W-:Y:S02]  /*0200*/  USHF.L.U32 UR5, UR4, 0xb, URZ ;  /* 0x0000000b04057899 */ /* 0x000fe4000800063f */
[----:B------:R-:W-:Y:S01]  /*0210*/  USHF.L.U32 UR4, UR4, 0x1, URZ ;  /* 0x0000000104047899 */ /* 0x000fe2000800063f */
[----:B------:R-:W0:Y:S11]  /*0220*/  FENCE.VIEW.ASYNC.S ;  /* 0x00000000000073c6 */ /* 0x000e360000000000 */
[----:B0-----:R0:W1:Y:S01]  /*0230*/  SYNCS.EXCH.64 URZ, [UR8], UR4 ;  /* 0x00000004083f75b2 */ /* 0x0010620008000100 */
[----:B------:R0:W2:Y:S01]  /*0240*/  SYNCS.EXCH.64 URZ, [UR8+0x20], UR6 ;  /* 0x00002006083f75b2 */ /* 0x0000a20008000100 */
[----:B------:R0:W3:Y:S01]  /*0250*/  SYNCS.EXCH.64 URZ, [UR8+0x8], UR4 ;  /* 0x00000804083f75b2 */ /* 0x0000e20008000100 */
[----:B------:R0:W4:Y:S01]  /*0260*/  SYNCS.EXCH.64 URZ, [UR8+0x28], UR6 ;  /* 0x00002806083f75b2 */ /* 0x0001220008000100 */
[----:B------:R0:W0:Y:S01]  /*0270*/  SYNCS.EXCH.64 URZ, [UR8+0x10], UR4 ;  /* 0x00001004083f75b2 */ /* 0x0000220008000100 */
[----:B------:R0:W0:Y:S01]  /*0280*/  SYNCS.EXCH.64 URZ, [UR8+0x30], UR6 ;  /* 0x00003006083f75b2 */ /* 0x0000220008000100 */
[----:B------:R0:W0:Y:S01]  /*0290*/  SYNCS.EXCH.64 URZ, [UR8+0x18], UR4 ;  /* 0x00001804083f75b2 */ /* 0x0000220008000100 */
[----:B------:R0:W0:Y:S01]  /*02a0*/  SYNCS.EXCH.64 URZ, [UR8+0x38], UR6 ;  /* 0x00003806083f75b2 */ /* 0x0000220008000100 */
[----:B------:R-:W-:Y:S01]  /*02b0*/  NOP ;  /* 0x0000000000007918 */ /* 0x000fe20000000000 */
.L_x_2:
[----:B------:R-:W-:Y:S01]  /*02c0*/  SHF.R.S32.HI R5, RZ, 0x1f, R0 ;  /* 0x0000001fff057819 */ /* 0x000fe20000011400 */
[----:B------:R-:W5:Y:S01]  /*02d0*/  SHFL.IDX PT, R2, R2, RZ, 0x1f ;  /* 0x00001fff02027589 */ /* 0x000f6200000e0000 */
[----:B0-----:R-:W0:Y:S01]  /*02e0*/  S2UR UR8, SR_CTAID.X ;  /* 0x00000000000879c3 */ /* 0x001e220000002500 */
[----:B------:R-:W-:Y:S02]  /*02f0*/  ELECT P0, URZ, PT ;  /* 0x00000000003f782f */ /* 0x000fe40003800000 */
[----:B------:R-:W-:Y:S01]  /*0300*/  LEA.HI R5, R5, R0, RZ, 0x7 ;  /* 0x0000000005057211 */ /* 0x000fe200078f38ff */
[----:B------:R-:W1:Y:S01]  /*0310*/  S2R R8, SR_CTAID.Y ;  /* 0x0000000000087919 */ /* 0x000e620000002600 */
[----:B------:R-:W-:Y:S01]  /*0320*/  ULDC UR4, c[0x0][0x150] ;  /* 0x0000540000047ab9 */ /* 0x000fe20000000800 */
[----:B------:R-:W-:Y:S01]  /*0330*/  VIADD R16, R4, 0xffffffff ;  /* 0xffffffff04107836 */ /* 0x000fe20000000000 */
[----:B------:R-:W-:Y:S01]  /*0340*/  LOP3.LUT R5, R5, 0xffffff80, RZ, 0xc0, !PT ;  /* 0xffffff8005057812 */ /* 0x000fe200078ec0ff */
[----:B------:R-:W-:Y:S01]  /*0350*/  NOP ;  /* 0x0000000000007918 */ /* 0x000fe20000000000 */
[----:B------:R-:W2:Y:S01]  /*0360*/  LDC R12, c[0x0][0x144] ;  /* 0x00005100ff0c7b82 */ /* 0x000ea20000000800 */
[----:B------:R-:W-:Y:S01]  /*0370*/  NOP ;  /* 0x0000000000007918 */ /* 0x000fe20000000000 */
[----:B------:R-:W-:Y:S01]  /*0380*/  ISETP.GE.U32.AND P6, PT, R16, 0x2, PT ;  /* 0x000000021000780c */ /* 0x000fe20003fc6070 */
[----:B------:R-:W-:Y:S01]  /*0390*/  IMAD.IADD R5, R0, 0x1, -R5 ;  /* 0x0000000100057824 */ /* 0x000fe200078e0a05 */
[----:B------:R-:W-:-:S04]  /*03a0*/  ISETP.NE.AND P3, PT, R4, RZ, PT ;  /* 0x000000ff0400720c */ /* 0x000fc80003f65270 */
[----:B------:R-:W-:Y:S01]  /*03b0*/  SHF.R.S32.HI R6, RZ, 0x1f, R5 ;  /* 0x0000001fff067819 */ /* 0x000fe20000011405 */
[----:B------:R-:W3:Y:S03]  /*03c0*/  LDC R14, c[0x0][0x140] ;  /* 0x00005000ff0e7b82 */ /* 0x000ee60000000800 */
[----:B------:R-:W-:Y:S02]  /*03d0*/  LEA.HI R6, R6, R5, RZ, 0x3 ;  /* 0x0000000506067211 */ /* 0x000fe400078f18ff */
[----:B-----5:R-:W-:Y:S02]  /*03e0*/  ISETP.NE.OR P0, PT, R2, RZ, !P0 ;  /* 0x000000ff0200720c */ /* 0x020fe40004705670 */
[--C-:B------:R-:W-:Y:S02]  /*03f0*/  SHF.R.S32.HI R2, RZ, 0x3, R6.reuse ;  /* 0x00000003ff027819 */ /* 0x100fe40000011406 */
[----:B------:R-:W-:-:S02]  /*0400*/  SHF.R.S32.HI R11, RZ, 0x1f, R6 ;  /* 0x0000001fff0b7819 */ /* 0x000fc40000011406 */
[----:B------:R-:W-:Y:S02]  /*0410*/  SHF.R.S32.HI R6, RZ, 0x1f, R3 ;  /* 0x0000001fff067819 */ /* 0x000fe40000011403 */
[----:B0-----:R-:W-:Y:S02]  /*0420*/  I2FP.F32.U32 R10, UR8 ;  /* 0x00000008000a7c45 */ /* 0x001fe40008201000 */
[----:B------:R-:W-:Y:S02]  /*0430*/  LEA.HI R11, R11, R2, RZ, 0x2 ;  /* 0x000000020b0b7211 */ /* 0x000fe400078f10ff */
[----:B------:R-:W-:Y:S01]  /*0440*/  LEA.HI R6, R6, R3, RZ, 0x2 ;  /* 0x0000000306067211 */ /* 0x000fe200078f10ff */
[----:B------:R-:W-:Y:S01]  /*0450*/  FMUL R10, R10, UR4 ;  /* 0x000000040a0a7c20 */ /* 0x000fe20008400000 */
[----:B------:R-:W-:Y:S01]  /*0460*/  LOP3.LUT R11, R11, 0xfffffffc, RZ, 0xc0, !PT ;  /* 0xfffffffc0b0b7812 */ /* 0x000fe200078ec0ff */
[----:B------:R-:W-:Y:S01]  /*0470*/  VOTEU.ALL UP0, P0 ;  /* 0x00000000003f7886 */ /* 0x000fe20000000000 */
[----:B------:R-:W-:Y:S01]  /*0480*/  LOP3.LUT R6, R6, 0x3ffffffc, RZ, 0xc0, !PT ;  /* 0x3ffffffc06067812 */ /* 0x000fe200078ec0ff */
[----:B------:R-:W-:Y:S01]  /*0490*/  ULDC UR4, c[0x0][0x154] ;  /* 0x0000550000047ab9 */ /* 0x000fe20000000800 */
[----:B-1----:R-:W-:Y:S01]  /*04a0*/  I2FP.F32.U32 R13, R8 ;  /* 0x00000008000d7245 */ /* 0x002fe20000201000 */
[----:B------:R-:W0:Y:S01]  /*04b0*/  F2I.U32.TRUNC.NTZ R10, R10 ;  /* 0x0000000a000a7305 */ /* 0x000e22000020f000 */
[----:B------:R-:W-:Y:S01]  /*04c0*/  IMAD.IADD R11, R2, 0x1, -R11 ;  /* 0x00000001020b7824 */ /* 0x000fe200078e0a0b */
[----:B------:R-:W1:Y:S01]  /*04d0*/  @!UP0 S2UR UR7, SR_CgaCtaId ;  /* 0x00000000000789c3 */ /* 0x000e620000008800 */
[----:B------:R-:W-:-:S02]  /*04e0*/  IMAD.IADD R6, R3, 0x1, -R6 ;  /* 0x0000000103067824 */ /* 0x000fc400078e0a06 */
[----:B------:R-:W-:Y:S01]  /*04f0*/  FMUL R13, R13, UR4 ;  /* 0x000000040d0d7c20 */ /* 0x000fe20008400000 */
[----:B------:R-:W-:Y:S01]  /*0500*/  UMOV UR4, 0x20 ;  /* 0x0000002000047882 */ /* 0x000fe20000000000 */
[----:B------:R-:W-:Y:S01]  /*0510*/  @!UP0 UMOV UR6, 0x400 ;  /* 0x0000040000068882 */ /* 0x000fe20000000000 */
[----:B------:R-:W-:Y:S01]  /*0520*/  IMAD R6, R6, 0x4, R11 ;  /* 0x0000000406067824 */ /* 0x000fe200078e020b */
[----:B------:R-:W-:-:S04]  /*0530*/  @!UP0 UIADD3 UR4, -UR4, 0x100000, URZ ;  /* 0x0010000004048890 */ /* 0x000fc8000fffe13f */
[----:B------:R-:W-:Y:S02]  /*0540*/  @!UP0 USHF.L.U32 UR5, UR4, 0xb, URZ ;  /* 0x0000000b04058899 */ /* 0x000fe4000800063f */
[----:B------:R-:W-:Y:S01]  /*0550*/  @!UP0 USHF.L.U32 UR4, UR4, 0x1, URZ ;  /* 0x0000000104048899 */ /* 0x000fe2000800063f */
[----:B---3--:R-:W-:Y:S01]  /*0560*/  ISETP.EQ.U32.AND P2, PT, R14, 0x1, PT ;  /* 0x000000010e00780c */ /* 0x008fe20003f42070 */
[----:B------:R-:W3:Y:S01]  /*0570*/  LDC R11, c[0x0][0x148] ;  /* 0x00005200ff0b7b82 */ /* 0x000ee20000000800 */
[----:B------:R-:W5:Y:S01]  /*0580*/  F2I.U32.TRUNC.NTZ R13, R13 ;  /* 0x0000000d000d7305 */ /* 0x000f62000020f000 */
[----:B------:R-:W-:Y:S01]  /*0590*/  LEA.HI R2, R6, R6, RZ, 0x1 ;  /* 0x0000000606027211 */ /* 0x000fe200078f08ff */
[----:B------:R-:W-:Y:S01]  /*05a0*/  VOTEU.ALL UP1, P0 ;  /* 0x00000000003f7886 */ /* 0x000fe20000020000 */
[----:B0-----:R-:W-:Y:S02]  /*05b0*/  IMAD.MOV R15, RZ, RZ, -R10 ;  /* 0x000000ffff0f7224 */ /* 0x001fe400078e0a0a */
[----:B------:R-:W-:-:S02]  /*05c0*/  LOP3.LUT R3, R2, 0xfffffffe, RZ, 0xc0, !PT ;  /* 0xfffffffe02037812 */ /* 0x000fc400078ec0ff */
[----:B------:R-:W-:Y:S01]  /*05d0*/  SHF.R.S32.HI R2, RZ, 0x1f, R7 ;  /* 0x0000001fff027819 */ /* 0x000fe20000011407 */
[----:B--2---:R-:W-:Y:S02]  /*05e0*/  IMAD R10, R12, R15, UR8 ;  /* 0x000000080c0a7e24 */ /* 0x004fe4000f8e020f */
[----:B------:R-:W-:Y:S01]  /*05f0*/  IMAD.IADD R3, R6, 0x1, -R3 ;  /* 0x0000000106037824 */ /* 0x000fe200078e0a03 */
[----:B------:R-:W-:-:S04]  /*0600*/  LEA.HI R2, R2, R7, RZ, 0x2 ;  /* 0x0000000702027211 */ /* 0x000fc800078f10ff */
[----:B------:R-:W-:Y:S01]  /*0610*/  ISETP.NE.AND P4, PT, R3, R10, PT ;  /* 0x0000000a0300720c */ /* 0x000fe20003f85270 */
[----:B------:R-:W-:Y:S01]  /*0620*/  IMAD.SHL.U32 R3, R6, 0x4, RZ ;  /* 0x0000000406037824 */ /* 0x000fe200078e00ff */
[----:B------:R-:W-:Y:S01]  /*0630*/  LOP3.LUT R2, R2, 0xfffffffc, RZ, 0xc0, !PT ;  /* 0xfffffffc02027812 */ /* 0x000fe200078ec0ff */
[----:B-----5:R-:W-:Y:S01]  /*0640*/  IMAD.MOV R20, RZ, RZ, -R13 ;  /* 0x000000ffff147224 */ /* 0x020fe200078e0a0d */
[----:B-1----:R-:W-:Y:S02]  /*0650*/  @!UP0 ULEA UR6, UR7, UR6, 0x18 ;  /* 0x0000000607068291 */ /* 0x002fe4000f8ec03f */
[----:B------:R-:W-:Y:S01]  /*0660*/  LOP3.LUT R3, R6, 0xc, R3, 0x78, !PT ;  /* 0x0000000c06037812 */ /* 0x000fe200078e7803 */
[----:B------:R-:W-:Y:S01]  /*0670*/  IMAD.IADD R7, R7, 0x1, -R2 ;  /* 0x0000000107077824 */ /* 0x000fe200078e0a02 */
[----:B------:R-:W-:Y:S01]  /*0680*/  VOTEU.ALL UP0, P0 ;  /* 0x00000000003f7886 */ /* 0x000fe20000000000 */
[----:B---3--:R-:W-:Y:S01]  /*0690*/  IMAD R13, R11, R20, R8 ;  /* 0x000000140b0d7224 */ /* 0x008fe200078e0208 */
[----:B------:R-:W-:Y:S01]  /*06a0*/  LOP3.LUT P0, RZ, R5, 0x7, RZ, 0xc0, !PT ;  /* 0x0000000705ff7812 */ /* 0x000fe2000780c0ff */
[----:B------:R-:W-:Y:S01]  /*06b0*/  IMAD.MOV.U32 R6, RZ, RZ, 0x1 ;  /* 0x00000001ff067424 */ /* 0x000fe200078e00ff */
[----:B------:R-:W-:-:S02]  /*06c0*/  ISETP.NE.AND P1, PT, R7, 0x3, PT ;  /* 0x000000030700780c */ /* 0x000fc40003f25270 */
[----:B------:R-:W-:Y:S02]  /*06d0*/  @P4 LEA.HI R2, R3, R3, RZ, 0x1 ;  /* 0x0000000303024211 */ /* 0x000fe400078f08ff */
[----:B------:R-:W-:Y:S01]  /*06e0*/  ISETP.EQ.OR P1, PT, R7, RZ, !P1 ;  /* 0x000000ff0700720c */ /* 0x000fe20004f22670 */
[----:B------:R-:W0:Y:S02]  /*06f0*/  FENCE.VIEW.ASYNC.S ;  /* 0x00000000000073c6 */ /* 0x000e240000000000 */
[----:B0-----:R0:W1:Y:S01]  /*0700*/  @!UP0 SYNCS.EXCH.64 URZ, [UR6+0x50], UR4 ;  /* 0x00005004063f85b2 */ /* 0x0010620008000100 */
[----:B------:R-:W-:Y:S02]  /*0710*/  @P4 SHF.R.S32.HI R2, RZ, 0x1, R2 ;  /* 0x00000001ff024819 */ /* 0x000fe40000011402 */
[----:B------:R-:W-:Y:S02]  /*0720*/  ISETP.LT.U32.AND P0, PT, R3, 0x2, !P0 ;  /* 0x000000020300780c */ /* 0x000fe40004701070 */
[----:B------:R-:W-:-:S02]  /*0730*/  @P4 ISETP.NE.AND P5, PT, R2, R13, PT ;  /* 0x0000000d0200420c */ /* 0x000fc40003fa5270 */
[----:B------:R-:W-:Y:S02]  /*0740*/  ISETP.EQ.AND P1, PT, R4, RZ, P1 ;  /* 0x000000ff0400720c */ /* 0x000fe40000f22270 */
[----:B------:R-:W-:Y:S02]  /*0750*/  SEL R5, RZ, 0x1, !P0 ;  /* 0x00000001ff057807 */ /* 0x000fe40004000000 */
[----:B------:R-:W-:Y:S02]  /*0760*/  @P4 SEL R6, RZ, 0x1, P5 ;  /* 0x00000001ff064807 */ /* 0x000fe40002800000 */
[----:B------:R-:W-:Y:S02]  /*0770*/  SEL R2, RZ, 0x1, !P1 ;  /* 0x00000001ff027807 */ /* 0x000fe40004800000 */
[----:B------:R-:W-:Y:S01]  /*0780*/  LOP3.LUT R6, R6, R5, RZ, 0xc0, !PT ;  /* 0x0000000506067212 */ /* 0x000fe200078ec0ff */
[----:B------:R0:W2:Y:S01]  /*0790*/  @!UP1 SYNCS.EXCH.64 URZ, [UR6+0x58], UR4 ;  /* 0x00005804063f95b2 */ /* 0x0000a20008000100 */
[----:B------:R-:W-:Y:S01]  /*07a0*/  SEL R2, R2, 0x2, P6 ;  /* 0x0000000202027807 */ /* 0x000fe20003000000 */
[----:B------:R-:W-:Y:S01]  /*07b0*/  NOP ;  /* 0x0000000000007918 */ /* 0x000fe20000000000 */
[----:B------:R-:W-:Y:S05]  /*07c0*/  @!P2 BRA `(.L_x_3) ;  /* 0x000000000008a947 */ /* 0x000fea0003800000 */
[----:B-12-4-:R-:W-:Y:S01]  /*07d0*/  UCGABAR_ARV ;  /* 0x00000000000079c7 */ /* 0x016fe20008000000 */
[----:B------:R-:W-:Y:S05]  /*07e0*/  BRA `(.L_x_4) ;  /* 0x0000000000047947 */ /* 0x000fea0003800000 */
.L_x_3:
[----:B-12-4-:R-:W-:Y:S01]  /*07f0*/  NOP ;  /* 0x0000000000007918 */ /* 0x016fe20000000000 */
.L_x_4:
[----:B------:R-:W1:Y:S01]  /*0800*/  LDC R4, c[0x0][0x65c] ;  /* 0x00019700ff047b82 */ /* 0x000e620000000800 */
[----:B------:R-:W-:Y:S01]  /*0810*/  IMAD.MOV.U32 R5, RZ, RZ, RZ ;  /* 0x000000ffff057224 */ /* 0x000fe200078e00ff */
[----:B-1----:R-:W-:Y:S01]  /*0820*/  ISETP.NE.AND P4, PT, R4, 0x1, PT ;  /* 0x000000010400780c */ /* 0x002fe20003f85270 */
[----:B------:R-:W-:-:S12]  /*0830*/  IMAD.U32 R4, RZ, RZ, UR8 ;  /* 0x00000008ff047e24 */ /* 0x000fd8000f8e00ff */
[----:B------:R-:W1:Y:S01]  /*0840*/  @P4 LDC R15, c[0x0][0x10] ;  /* 0x00000400ff0f4b82 */ /* 0x000e620000000800 */
[----:B------:R-:W-:Y:S02]  /*0850*/  @P4 IMAD.MOV.U32 R9, RZ, RZ, RZ ;  /* 0x000000ffff094224 */ /* 0x000fe400078e00ff */
[----:B------:R-:W-:-:S05]  /*0860*/  @P4 IMAD.MOV.U32 R17, RZ, RZ, RZ ;  /* 0x000000ffff114224 */ /* 0x000fca00078e00ff */
[----:B------:R-:W2:Y:S01]  /*0870*/  @!P4 LDC R13, c[0x0][0xc] ;  /* 0x00000300ff0dcb82 */ /* 0x000ea20000000800 */
[----:B-1----:R-:W-:-:S04]  /*0880*/  @P4 IMAD.WIDE.U32 R14, R15, UR8, R8 ;  /* 0x000000080f0e4c25 */ /* 0x002fc8000f8e0008 */
[----:B--2---:R-:W-:-:S04]  /*0890*/  @!P4 IMAD.WIDE.U32 R12, R8, R13, R4 ;  /* 0x0000000d080cc225 */ /* 0x004fc800078e0004 */
[----:B------:R-:W-:Y:S02]  /*08a0*/  @P4 IMAD.MOV.U32 R4, RZ, RZ, R14 ;  /* 0x000000ffff044224 */ /* 0x000fe400078e000e */
[----:B------:R-:W-:Y:S02]  /*08b0*/  @P4 IMAD.IADD R5, R15, 0x1, R17 ;  /* 0x000000010f054824 */ /* 0x000fe400078e0211 */
[----:B------:R-:W-:Y:S02]  /*08c0*/  @!P4 IMAD.MOV.U32 R4, RZ, RZ, R12 ;  /* 0x000000ffff04c224 */ /* 0x000fe400078e000c */
[----:B------:R-:W-:Y:S01]  /*08d0*/  @!P4 IMAD.MOV.U32 R5, RZ, RZ, R13 ;  /* 0x000000ffff05c224 */ /* 0x000fe200078e000d */
[----:B------:R-:W-:Y:S06]  /*08e0*/  @!P2 BRA `(.L_x_5) ;  /* 0x00000000000ca947 */ /* 0x000fec0003800000 */
[----:B------:R-:W-:Y:S01]  /*08f0*/  UCGABAR_WAIT ;  /* 0x0000000000007dc7 */ /* 0x000fe20008000000 */
[----:B------:R-:W-:Y:S01]  /*0900*/  CCTL.IVALL ;  /* 0x00000000ff00798f */ /* 0x000fe20002000000 */
[----:B------:R-:W-:Y:S05]  /*0910*/  BRA `(.L_x_6) ;  /* 0x0000000000047947 */ /* 0x000fea0003800000 */
.L_x_5:
[----:B------:R-:W-:Y:S06]  /*0920*/  BAR.SYNC.DEFER_BLOCKING 0x0 ;  /* 0x0000000000007b1d */ /* 0x000fec0000010000 */
.L_x_6:
[----:B------:R-:W-:Y:S05]  /*0930*/  @!P3 BRA `(.L_x_7) ;  /* 0x0000004c0054b947 */ /* 0x000fea0003800000 */
[----:B------:R-:W-:-:S13]  /*0940*/  ISETP.GT.U32.AND P0, PT, R16, 0x1, PT ;  /* 0x000000011000780c */ /* 0x000fda0003f04070 */
[----:B0-----:R-:W-:Y:S05]  /*0950*/  @P0 EXIT ;  /* 0x000000000000094d */ /* 0x001fea0003800000 */
[----:B------:R-:W-:Y:S01]  /*0960*/  ULDC.64 UR4, c[0x0][0x650] ;  /* 0x0001940000047ab9 */ /* 0x000fe20000000a00 */
[----:B------:R-:W-:Y:S01]  /*0970*/  PRMT R15, RZ, 0x7610, R15 ;  /* 0x00007610ff0f7816 */ /* 0x000fe2000000000f */
[----:B------:R-:W-:Y:S01]  /*0980*/  IMAD.MOV.U32 R71, RZ, RZ, -0x1 ;  /* 0xffffffffff477424 */ /* 0x000fe200078e00ff */
[----:B------:R-:W-:Y:S01]  /*0990*/  ISETP.GE.U32.AND P0, PT, R4, UR4, PT ;  /* 0x0000000404007c0c */ /* 0x000fe2000bf06070 */
[----:B------:R-:W-:Y:S02]  /*09a0*/  IMAD.MOV.U32 R72, RZ, RZ, -0x1 ;  /* 0xffffffffff487424 */ /* 0x000fe400078e00ff */
[----:B------:R-:W-:Y:S01]  /*09b0*/  IMAD.MOV.U32 R14, RZ, RZ, -0x1 ;  /* 0xffffffffff0e7424 */ /* 0x000fe200078e00ff */
[----:B------:R-:W-:-:S13]  /*09c0*/  ISETP.GE.U32.AND.EX P0, PT, R5, UR5, PT, P0 ;  /* 0x0000000505007c0c */ /* 0x000fda000bf06100 */
[----:B------:R-:W-:Y:S05]  /*09d0*/  @P0 BRA `(.L_x_8) ;  /* 0x0000000400280947 */ /* 0x000fea0003800000 */
[----:B------:R-:W0:Y:S01]  /*09e0*/  LDC.64 R22, c[0x0][0x628] ;  /* 0x00018a00ff167b82 */ /* 0x000e220000000a00 */
[----:B------:R-:W-:Y:S02]  /*09f0*/  IMAD.MOV.U32 R12, RZ, RZ, R4 ;  /* 0x000000ffff0c7224 */ /* 0x000fe400078e0004 */
[----:B------:R-:W-:-:S05]  /*0a00*/  IMAD.MOV.U32 R13, RZ, RZ, R5 ;  /* 0x000000ffff0d7224 */ /* 0x000fca00078e0005 */
[----:B------:R-:W1:Y:S08]  /*0a10*/  LDC R18, c[0x0][0x630] ;  /* 0x00018c00ff127b82 */ /* 0x000e700000000800 */
[----:B------:R-:W2:Y:S01]  /*0a20*/  LDC.64 R24, c[0x0][0x620] ;  /* 0x00018800ff187b82 */ /* 0x000ea20000000a00 */
[----:B0-----:R-:W-:-:S04]  /*0a30*/  ISETP.NE.U32.AND P0, PT, R22, RZ, PT ;  /* 0x000000ff1600720c */ /* 0x001fc80003f05070 */
[----:B------:R-:W-:-:S13]  /*0a40*/  ISETP.NE.AND.EX P0, PT, R23, RZ, PT, P0 ;  /* 0x000000ff1700720c */ /* 0x000fda0003f05300 */
[----:B-12---:R-:W-:Y:S05]  /*0a50*/  @!P0 BRA `(.L_x_9) ;  /* 0x0000000000288947 */ /* 0x006fea0003800000 */
[----:B------:R-:W0:Y:S02]  /*0a60*/  LDC R7, c[0x0][0x634] ;  /* 0x00018d00ff077b82 */ /* 0x000e240000000800 */
[----:B0-----:R-:W-:-:S05]  /*0a70*/  IADD3 R7, P0, R4, R7, RZ ;  /* 0x0000000704077210 */ /* 0x001fca0007f1e0ff */
[----:B------:R-:W-:-:S04]  /*0a80*/  IMAD.X R19, RZ, RZ, R5, P0 ;  /* 0x000000ffff137224 */ /* 0x000fc800000e0605 */
[----:B------:R-:W-:-:S04]  /*0a90*/  IMAD.WIDE.U32 R12, R19, R22, RZ ;  /* 0x00000016130c7225 */ /* 0x000fc800078e00ff */
[----:B------:R-:W-:-:S04]  /*0aa0*/  IMAD.WIDE.U32 R14, P0, R7, R23, R12 ;  /* 0x00000017070e7225 */ /* 0x000fc8000780000c */
[----:B------:R-:W-:-:S04]  /*0ab0*/  IMAD.WIDE.U32 R12, R7, R22, RZ ;  /* 0x00000016070c7225 */ /* 0x000fc800078e00ff */
[----:B------:R-:W-:Y:S01]  /*0ac0*/  IMAD.X R17, RZ, RZ, RZ, P0 ;  /* 0x000000ffff117224 */ /* 0x000fe200000e06ff */
[----:B------:R-:W-:Y:S01]  /*0ad0*/  IADD3 RZ, P0, R13, R14, RZ ;  /* 0x0000000e0dff7210 */ /* 0x000fe20007f1e0ff */
[----:B------:R-:W-:-:S04]  /*0ae0*/  IMAD.MOV.U32 R16, RZ, RZ, R15 ;  /* 0x000000ffff107224 */ /* 0x000fc800078e000f */
[----:B------:R-:W-:-:S08]  /*0af0*/  IMAD.WIDE.U32.X R12, R19, R23, R16, P0 ;  /* 0x00000017130c7225 */ /* 0x000fd000000e0410 */
.L_x_9:
[----:B------:R-:W0:Y:S01]  /*0b00*/  LDC.64 R28, c[0x0][0x640] ;  /* 0x00019000ff1c7b82 */ /* 0x000e220000000a00 */
[--C-:B------:R-:W-:Y:S01]  /*0b10*/  SHF.R.U64 R27, R12, R18, R13.reuse ;  /* 0x000000120c1b7219 */ /* 0x100fe2000000120d */
[----:B------:R-:W-:Y:S01]  /*0b20*/  IMAD R31, R11, R20, R8 ;  /* 0x000000140b1f7224 */ /* 0x000fe200078e0208 */
[----:B------:R-:W-:Y:S01]  /*0b30*/  SHF.R.U32.HI R7, RZ, R18, R13 ;  /* 0x00000012ff077219 */ /* 0x000fe2000001160d */
[----:B------:R-:W-:Y:S01]  /*0b40*/  IMAD.MOV.U32 R23, RZ, RZ, 0x1 ;  /* 0x00000001ff177424 */ /* 0x000fe200078e00ff */
[----:B------:R-:W-:-:S03]  /*0b50*/  IADD3 R9, P0, RZ, -R27, RZ ;  /* 0x8000001bff097210 */ /* 0x000fc60007f1e0ff */
[----:B------:R-:W1:Y:S02]  /*0b60*/  LDC R22, c[0x0][0x618] ;  /* 0x00018600ff167b82 */ /* 0x000e640000000800 */
[----:B------:R-:W-:Y:S02]  /*0b70*/  IMAD.X R7, RZ, RZ, ~R7, P0 ;  /* 0x000000ffff077224 */ /* 0x000fe400000e0e07 */
[----:B------:R-:W-:-:S04]  /*0b80*/  IMAD.WIDE.U32 R12, R9, R24, R4 ;  /* 0x00000018090c7225 */ /* 0x000fc800078e0004 */
[----:B------:R-:W2:Y:S01]  /*0b90*/  LDC R18, c[0x0][0x608] ;  /* 0x00018200ff127b82 */ /* 0x000ea20000000800 */
[----:B------:R-:W-:Y:S02]  /*0ba0*/  IMAD R14, R7, R24, RZ ;  /* 0x00000018070e7224 */ /* 0x000fe400078e02ff */
[----:B------:R-:W-:Y:S02]  /*0bb0*/  IMAD.MOV.U32 R7, RZ, RZ, -0x1 ;  /* 0xffffffffff077424 */ /* 0x000fe400078e00ff */
[----:B------:R-:W-:-:S03]  /*0bc0*/  IMAD R9, R9, R25, R14 ;  /* 0x0000001909097224 */ /* 0x000fc600078e020e */
[----:B------:R-:W3:Y:S01]  /*0bd0*/  LDC R26, c[0x0][0x658] ;  /* 0x00019600ff1a7b82 */ /* 0x000ee20000000800 */
[----:B------:R-:W-:Y:S01]  /*0be0*/  IMAD.IADD R9, R13, 0x1, R9 ;  /* 0x000000010d097824 */ /* 0x000fe200078e0209 */
[----:B0-----:R-:W-:-:S04]  /*0bf0*/  ISETP.NE.U32.AND P0, PT, R28, RZ, PT ;  /* 0x000000ff1c00720c */ /* 0x001fc80003f05070 */
[----:B------:R-:W-:Y:S02]  /*0c00*/  ISETP.NE.AND.EX P0, PT, R29, RZ, PT, P0 ;  /* 0x000000ff1d00720c */ /* 0x000fe40003f05300 */
[----:B------:R-:W0:Y:S01]  /*0c10*/  LDC R24, c[0x0][0x600] ;  /* 0x00018000ff187b82 */ /* 0x000e220000000800 */
[-CC-:B-1----:R-:W-:Y:S02]  /*0c20*/  SHF.R.U64 R16, R12, R22.reuse, R9.reuse ;  /* 0x000000160c107219 */ /* 0x182fe40000001209 */
[----:B------:R-:W-:-:S05]  /*0c30*/  SHF.R.U32.HI R9, RZ, R22, R9 ;  /* 0x00000016ff097219 */ /* 0x000fca0000011609 */
[----:B------:R-:W1:Y:S01]  /*0c40*/  LDC R19, c[0x0][0x648] ;  /* 0x00019200ff137b82 */ /* 0x000e620000000800 */
[-CC-:B--2---:R-:W-:Y:S02]  /*0c50*/  SHF.R.U64 R22, R16, R18.reuse, R9.reuse ;  /* 0x0000001210167219 */ /* 0x184fe40000001209 */
[----:B------:R-:W-:-:S05]  /*0c60*/  SHF.R.U32.HI R9, RZ, R18, R9 ;  /* 0x00000012ff097219 */ /* 0x000fca0000011609 */
[----:B------:R-:W2:Y:S01]  /*0c70*/  LDC R21, c[0x0][0x638] ;  /* 0x00018e00ff157b82 */ /* 0x000ea20000000800 */
[-CC-:B---3--:R-:W-:Y:S02]  /*0c80*/  SHF.R.U64 R18, R22, R26.reuse, R9.reuse ;  /* 0x0000001a16127219 */ /* 0x188fe40000001209 */
[-C--:B------:R-:W-:Y:S02]  /*0c90*/  SHF.L.U32 R7, R7, R26.reuse, RZ ;  /* 0x0000001a07077219 */ /* 0x080fe400000006ff */
[----:B------:R-:W-:Y:S01]  /*0ca0*/  SHF.R.U32.HI R9, RZ, R26, R9 ;  /* 0x0000001aff097219 */ /* 0x000fe20000011609 */
[----:B------:R-:W-:Y:S01]  /*0cb0*/  IMAD.MOV.U32 R8, RZ, RZ, R18 ;  /* 0x000000ffff087224 */ /* 0x000fe200078e0012 */
[----:B------:R-:W-:Y:S01]  /*0cc0*/  LOP3.LUT R11, RZ, R7, RZ, 0x33, !PT ;  /* 0x00000007ff0b7212 */ /* 0x000fe200078e33ff */
[----:B------:R-:W3:Y:S01]  /*0cd0*/  LDC R25, c[0x0][0x610] ;  /* 0x00018400ff197b82 */ /* 0x000ee20000000800 */
[----:B------:R-:W-:Y:S05]  /*0ce0*/  @!P0 BRA `(.L_x_10) ;  /* 0x0000000000288947 */ /* 0x000fea0003800000 */
[----:B------:R-:W4:Y:S02]  /*0cf0*/  LDC R7, c[0x0][0x64c] ;  /* 0x00019300ff077b82 */ /* 0x000f240000000800 */
[----:B----4-:R-:W-:-:S05]  /*0d00*/  IADD3 R7, P0, R18, R7, RZ ;  /* 0x0000000712077210 */ /* 0x010fca0007f1e0ff */
        /* <DEDUP_REMOVED lines=8> */
.L_x_10:
[----:B-1----:R-:W-:Y:S01]  /*0d90*/  SHF.R.U64 R9, R8, R19, R9 ;  /* 0x0000001308097219 */ /* 0x002fe20000001209 */
[----:B------:R-:W-:Y:S01]  /*0da0*/  IMAD.MOV.U32 R15, RZ, RZ, 0x1 ;  /* 0x00000001ff0f7424 */ /* 0x000fe200078e00ff */
[----:B------:R-:W-:Y:S01]  /*0db0*/  LOP3.LUT R8, R22, R11, RZ, 0xc0, !PT ;  /* 0x0000000b16087212 */ /* 0x000fe200078ec0ff */
[----:B0-----:R-:W-:Y:S01]  /*0dc0*/  VIADD R11, R24, 0xffffffff ;  /* 0xffffffff180b7836 */ /* 0x001fe20000000000 */
[----:B------:R-:W-:Y:S01]  /*0dd0*/  SHF.L.U32 R7, R23, R26, RZ ;  /* 0x0000001a17077219 */ /* 0x000fe200000006ff */
[----:B------:R-:W-:Y:S01]  /*0de0*/  IMAD.MOV R12, RZ, RZ, -R9 ;  /* 0x000000ffff0c7224 */ /* 0x000fe200078e0a09 */
[----:B------:R-:W-:Y:S01]  /*0df0*/  SEL R10, R10, R31, !P4 ;  /* 0x0000001f0a0a7207 */ /* 0x000fe20006000000 */
[----:B------:R-:W-:Y:S01]  /*0e00*/  IMAD.MOV.U32 R14, RZ, RZ, R27 ;  /* 0x000000ffff0e7224 */ /* 0x000fe200078e001b */
[----:B------:R-:W-:Y:S01]  /*0e10*/  LOP3.LUT R11, R16, R11, RZ, 0xc0, !PT ;  /* 0x0000000b100b7212 */ /* 0x000fe200078ec0ff */
[----:B------:R-:W-:Y:S02]  /*0e20*/  IMAD R9, R7, R9, R8 ;  /* 0x0000000907097224 */ /* 0x000fe400078e0208 */
[----:B--2---:R-:W-:-:S02]  /*0e30*/  IMAD R7, R12, R21, R18 ;  /* 0x000000150c077224 */ /* 0x004fc400078e0212 */
[----:B---3--:R-:W-:Y:S02]  /*0e40*/  IMAD R10, R9, R25, R10 ;  /* 0x00000019090a7224 */ /* 0x008fe400078e020a */
[----:B------:R-:W-:-:S05]  /*0e50*/  IMAD R7, R7, R24, R11 ;  /* 0x0000001807077224 */ /* 0x000fca00078e020b */
[----:B------:R-:W-:Y:S02]  /*0e60*/  SEL R72, R7, R10, !P4 ;  /* 0x0000000a07487207 */ /* 0x000fe40006000000 */
[----:B------:R-:W-:-:S07]  /*0e70*/  SEL R71, R10, R7, !P4 ;  /* 0x000000070a477207 */ /* 0x000fce0006000000 */
.L_x_8:
[----:B------:R-:W-:-:S08]  /*0e80*/  NOP ;  /* 0x0000000000007918 */ /* 0x000fd00000000000 */
[----:B------:R-:W0:Y:S02]  /*0e90*/  USETMAXREG.TRY_ALLOC.CTAPOOL UP0, 0xe8 ;  /* 0x000000e8000079c8 */ /* 0x000e240008000600 */
[----:B0-----:R-:W-:-:S13]  /*0ea0*/  PLOP3.LUT P0, PT, PT, PT, UP0, 0x80, 0x0 ;  /* 0x000000000000781c */ /* 0x001fda0003f0f008 */
[----:B------:R-:W-:Y:S05]  /*0eb0*/  @!P0 BRA `(.L_x_8) ;  /* 0xfffffffc00f08947 */ /* 0x000fea000383ffff */
[----:B------:R-:W-:Y:S01]  /*0ec0*/  ULDC.64 UR4, c[0x0][0x598] ;  /* 0x0001660000047ab9 */ /* 0x000fe20000000a00 */
[----:B------:R-:W-:Y:S01]  /*0ed0*/  ULDC.64 UR16, c[0x0][0x208] ;  /* 0x0000820000107ab9 */ /* 0x000fe20000000a00 */
[----:B------:R-:W-:-:S04]  /*0ee0*/  ISETP.NE.U32.AND P0, PT, RZ, UR4, PT ;  /* 0x00000004ff007c0c */ /* 0x000fc8000bf05070 */
[----:B------:R-:W-:-:S13]  /*0ef0*/  ISETP.NE.AND.EX P0, PT, RZ, UR5, PT, P0 ;  /* 0x00000005ff007c0c */ /* 0x000fda000bf05300 */
[----:B------:R-:W-:Y:S05]  /*0f00*/  @!P0 BRA `(.L_x_11) ;  /* 0x00000000001c8947 */ /* 0x000fea0003800000 */
[----:B------:R-:W0:Y:S02]  /*0f10*/  LDC.64 R8, c[0x0][0x598] ;  /* 0x00016600ff087b82 */ /* 0x000e240000000a00 */
[----:B0-----:R-:W2:Y:S02]  /*0f20*/  LDG.E.64 R8, desc[UR16][R8.64] ;  /* 0x0000001008087981 */ /* 0x001ea4000c1e1b00 */
[----:B--2---:R-:W-:-:S04]  /*0f30*/  ISETP.NE.U32.AND P0, PT, R8, RZ, PT ;  /* 0x000000ff0800720c */ /* 0x004fc80003f05070 */
[----:B------:R-:W-:-:S13]  /*0f40*/  ISETP.NE.AND.EX P0, PT, R9, RZ, PT, P0 ;  /* 0x000000ff0900720c */ /* 0x000fda0003f05300 */
[----:B------:R-:W-:Y:S05]  /*0f50*/  @!P0 BRA `(.L_x_11) ;  /* 0x0000000000088947 */ /* 0x000fea0003800000 */
[----:B------:R0:W5:Y:S01]  /*0f60*/  LD.E R7, desc[UR16][R8.64] ;  /* 0x0000001008077980 */ /* 0x000162000c101900 */
[----:B------:R-:W-:Y:S05]  /*0f70*/  BRA `(.L_x_12) ;  /* 0x0000000000207947 */ /* 0x000fea0003800000 */
.L_x_11:
[----:B------:R-:W-:Y:S02]  /*0f80*/  ULDC.64 UR4, c[0x0][0x588] ;  /* 0x0001620000047ab9 */ /* 0x000fe40000000a00 */
[----:B------:R-:W-:-:S04]  /*0f90*/  ISETP.NE.U32.AND P0, PT, RZ, UR4, PT ;  /* 0x00000004ff007c0c */ /* 0x000fc8000bf05070 */
[----:B------:R-:W-:-:S13]  /*0fa0*/  ISETP.NE.AND.EX P0, PT, RZ, UR5, PT, P0 ;  /* 0x00000005ff007c0c */ /* 0x000fda000bf05300 */
[----:B------:R-:W-:Y:S05]  /*0fb0*/  @!P0 BRA `(.L_x_13) ;  /* 0x00000000000c8947 */ /* 0x000fea0003800000 */
[----:B------:R-:W0:Y:S02]  /*0fc0*/  LDC.64 R8, c[0x0][0x588] ;  /* 0x00016200ff087b82 */ /* 0x000e240000000a00 */
[----:B0-----:R1:W5:Y:S01]  /*0fd0*/  LDG.E R7, desc[UR16][R8.64] ;  /* 0x0000001008077981 */ /* 0x001362000c1e1900 */
[----:B------:R-:W-:Y:S05]  /*0fe0*/  BRA `(.L_x_12) ;  /* 0x0000000000047947 */ /* 0x000fea0003800000 */
.L_x_13:
[----:B------:R-:W2:Y:S02]  /*0ff0*/  LDC R7, c[0x0][0x580] ;  /* 0x00016000ff077b82 */ /* 0x000ea40000000800 */
.L_x_12:
[----:B------:R-:W-:Y:S02]  /*1000*/  ULDC.64 UR4, c[0x0][0x5a0] ;  /* 0x0001680000047ab9 */ /* 0x000fe40000000a00 */
[----:B------:R-:W-:-:S04]  /*1010*/  ISETP.NE.U32.AND P0, PT, RZ, UR4, PT ;  /* 0x00000004ff007c0c */ /* 0x000fc8000bf05070 */
[----:B------:R-:W-:-:S13]  /*1020*/  ISETP.NE.AND.EX P0, PT, RZ, UR5, PT, P0 ;  /* 0x00000005ff007c0c */ /* 0x000fda000bf05300 */
[----:B------:R-:W-:Y:S05]  /*1030*/  @!P0 BRA `(.L_x_14) ;  /* 0x00000000001c8947 */ /* 0x000fea0003800000 */
[----:B01----:R-:W0:Y:S02]  /*1040*/  LDC.64 R8, c[0x0][0x5a0] ;  /* 0x00016800ff087b82 */ /* 0x003e240000000a00 */
[----:B0-----:R-:W3:Y:S02]  /*1050*/  LDG.E.64 R8, desc[UR16][R8.64] ;  /* 0x0000001008087981 */ /* 0x001ee4000c1e1b00 */
[----:B---3--:R-:W-:-:S04]  /*1060*/  ISETP.NE.U32.AND P0, PT, R8, RZ, PT ;  /* 0x000000ff0800720c */ /* 0x008fc80003f05070 */
[----:B------:R-:W-:-:S13]  /*1070*/  ISETP.NE.AND.EX P0, PT, R9, RZ, PT, P0 ;  /* 0x000000ff0900720c */ /* 0x000fda0003f05300 */
[----:B------:R-:W-:Y:S05]  /*1080*/  @!P0 BRA `(.L_x_14) ;  /* 0x0000000000088947 */ /* 0x000fea0003800000 */
[----:B------:R0:W5:Y:S01]  /*1090*/  LD.E R12, desc[UR16][R8.64] ;  /* 0x00000010080c7980 */ /* 0x000162000c101900 */
[----:B------:R-:W-:Y:S05]  /*10a0*/  BRA `(.L_x_15) ;  /* 0x0000000000207947 */ /* 0x000fea0003800000 */
.L_x_14:
[----:B------:R-:W-:Y:S02]  /*10b0*/  ULDC.64 UR4, c[0x0][0x590] ;  /* 0x0001640000047ab9 */ /* 0x000fe40000000a00 */
[----:B------:R-:W-:-:S04]  /*10c0*/  ISETP.NE.U32.AND P0, PT, RZ, UR4, PT ;  /* 0x00000004ff007c0c */ /* 0x000fc8000bf05070 */
[----:B------:R-:W-:-:S13]  /*10d0*/  ISETP.NE.AND.EX P0, PT, RZ, UR5, PT, P0 ;  /* 0x00000005ff007c0c */ /* 0x000fda000bf05300 */
[----:B------:R-:W-:Y:S05]  /*10e0*/  @!P0 BRA `(.L_x_16) ;  /* 0x00000000000c8947 */ /* 0x000fea0003800000 */
[----:B------:R-:W3:Y:S02]  /*10f0*/  LDC.64 R12, c[0x0][0x590] ;  /* 0x00016400ff0c7b82 */ /* 0x000ee40000000a00 */
[----:B---3--:R3:W5:Y:S01]  /*1100*/  LDG.E R12, desc[UR16][R12.64] ;  /* 0x000000100c0c7981 */ /* 0x008762000c1e1900 */
[----:B------:R-:W-:Y:S05]  /*1110*/  BRA `(.L_x_15) ;  /* 0x0000000000047947 */ /* 0x000fea0003800000 */
.L_x_16:
[----:B------:R-:W4:Y:S02]  /*1120*/  LDC R12, c[0x0][0x584] ;  /* 0x00016100ff0c7b82 */ /* 0x000f240000000800 */
.L_x_15:
[----:B------:R-:W-:-:S13]  /*1130*/  LOP3.LUT P0, RZ, R15, 0xff, RZ, 0xc0, !PT ;  /* 0x000000ff0fff7812 */ /* 0x000fda000780c0ff */
[----:B------:R-:W-:Y:S05]  /*1140*/  @!P0 EXIT ;  /* 0x000000000000894d */ /* 0x000fea0003800000 */
[----:B------:R-:W-:Y:S01]  /*1150*/  ULDC UR4, c[0x0][0x28c] ;  /* 0x0000a30000047ab9 */ /* 0x000fe20000000800 */
[----:B------:R-:W-:Y:S01]  /*1160*/  LOP3.LUT R81, R2, 0x1, RZ, 0xfc, !PT ;  /* 0x0000000102517812 */ /* 0x000fe200078efcff */
[----:B------:R-:W-:-:S04]  /*1170*/  UIADD3 UR4, UR4, 0x7f, URZ ;  /* 0x0000007f04047890 */ /* 0x000fc8000fffe03f */
[----:B------:R-:W-:-:S04]  /*1180*/  USHF.R.S32.HI UR5, URZ, 0x1f, UR4 ;  /* 0x0000001f3f057899 */ /* 0x000fc80008011404 */
[----:B------:R-:W-:-:S03]  /*1190*/  ULEA.HI UR5, UR5, UR4, URZ, 0x7 ;  /* 0x0000000405057291 */ /* 0x000fc6000f8f383f */
[----:B------:R-:W-:Y:S01]  /*11a0*/  UMOV UR4, URZ ;  /* 0x0000003f00047c82 */ /* 0x000fe20008000000 */
[----:B------:R-:W-:-:S03]  /*11b0*/  USHF.R.S32.HI UR9, URZ, 0x7, UR5 ;  /* 0x000000073f097899 */ /* 0x000fc60008011405 */
[----:B------:R-:W-:-:S09]  /*11c0*/  UMOV UR5, URZ ;  /* 0x0000003f00057c82 */ /* 0x000fd20008000000 */
.L_x_105:
[----:B01----:R-:W-:Y:S01]  /*11d0*/  LOP3.LUT R8, R0, 0x80, RZ, 0xc0, !PT ;  /* 0x0000008000087812 */ /* 0x003fe200078ec0ff */
[----:B------:R-:W0:Y:S01]  /*11e0*/  S2UR UR13, SR_CgaCtaId ;  /* 0x00000000000d79c3 */ /* 0x000e220000008800 */
[----:B------:R-:W-:Y:S01]  /*11f0*/  UMOV UR12, 0x400 ;  /* 0x00000400000c7882 */ /* 0x000fe20000000000 */
[----:B------:R-:W-:Y:S01]  /*1200*/  UMOV UR6, URZ ;  /* 0x0000003f00067c82 */ /* 0x000fe20008000000 */
[----:B------:R-:W-:Y:S01]  /*1210*/  SHF.R.U32.HI R8, RZ, 0x7, R8 ;  /* 0x00000007ff087819 */ /* 0x000fe20000011608 */
[----:B------:R-:W-:Y:S01]  /*1220*/  UMOV UR7, URZ ;  /* 0x0000003f00077c82 */ /* 0x000fe20008000000 */
[----:B------:R-:W-:Y:S01]  /*1230*/  UMOV UR18, UR5 ;  /* 0x0000000500127c82 */ /* 0x000fe20008000000 */
[----:B------:R-:W-:Y:S01]  /*1240*/  CS2R R16, SRZ ;  /* 0x0000000000107805 */ /* 0x000fe2000001ff00 */
[----:B---3--:R-:W-:Y:S01]  /*1250*/  IMAD.MOV.U32 R13, RZ, RZ, RZ ;  /* 0x000000ffff0d7224 */ /* 0x008fe200078e00ff */
[----:B------:R-:W1:Y:S01]  /*1260*/  LDC R9, c[0x0][0x28c] ;  /* 0x0000a300ff097b82 */ /* 0x000e620000000800 */
[----:B------:R-:W3:Y:S01]  /*1270*/  SHFL.IDX PT, R8, R8, RZ, 0x1f ;  /* 0x00001fff08087589 */ /* 0x000ee200000e0000 */
[----:B------:R-:W-:-:S02]  /*1280*/  CS2R R18, SRZ ;  /* 0x0000000000127805 */ /* 0x000fc4000001ff00 */
[----:B------:R-:W-:Y:S02]  /*1290*/  CS2R R20, SRZ ;  /* 0x0000000000147805 */ /* 0x000fe4000001ff00 */
[----:B------:R-:W-:Y:S02]  /*12a0*/  CS2R R22, SRZ ;  /* 0x0000000000167805 */ /* 0x000fe4000001ff00 */
[----:B------:R-:W-:Y:S02]  /*12b0*/  CS2R R56, SRZ ;  /* 0x0000000000387805 */ /* 0x000fe4000001ff00 */
[----:B------:R-:W-:Y:S02]  /*12c0*/  CS2R R58, SRZ ;  /* 0x00000000003a7805 */ /* 0x000fe4000001ff00 */
[----:B------:R-:W-:Y:S02]  /*12d0*/  CS2R R60, SRZ ;  /* 0x00000000003c7805 */ /* 0x000fe4000001ff00 */
[----:B------:R-:W-:-:S02]  /*12e0*/  CS2R R62, SRZ ;  /* 0x00000000003e7805 */ /* 0x000fc4000001ff00 */
[----:B------:R-:W-:Y:S02]  /*12f0*/  CS2R R64, SRZ ;  /* 0x0000000000407805 */ /* 0x000fe4000001ff00 */
[----:B------:R-:W-:Y:S02]  /*1300*/  CS2R R66, SRZ ;  /* 0x0000000000427805 */ /* 0x000fe4000001ff00 */
[----:B------:R-:W-:Y:S01]  /*1310*/  CS2R R68, SRZ ;  /* 0x0000000000447805 */ /* 0x000fe2000001ff00 */
[----:B------:R-:W-:Y:S01]  /*1320*/  IMAD.MOV.U32 R70, RZ, RZ, RZ ;  /* 0x000000ffff467224 */ /* 0x000fe200078e00ff */
[----:B------:R-:W-:Y:S01]  /*1330*/  CS2R R74, SRZ ;  /* 0x00000000004a7805 */ /* 0x000fe2000001ff00 */
[----:B------:R-:W-:Y:S01]  /*1340*/  IMAD.MOV.U32 R73, RZ, RZ, RZ ;  /* 0x000000ffff497224 */ /* 0x000fe200078e00ff */
[----:B------:R-:W-:Y:S02]  /*1350*/  CS2R R76, SRZ ;  /* 0x00000000004c7805 */ /* 0x000fe4000001ff00 */
[----:B------:R-:W-:Y:S01]  /*1360*/  CS2R R78, SRZ ;  /* 0x00000000004e7805 */ /* 0x000fe2000001ff00 */
[----:B------:R-:W-:Y:S01]  /*1370*/  IMAD.MOV.U32 R80, RZ, RZ, RZ ;  /* 0x000000ffff507224 */ /* 0x000fe200078e00ff */
[----:B----4-:R-:W-:Y:S01]  /*1380*/  CS2R R24, SRZ ;  /* 0x0000000000187805 */ /* 0x010fe2000001ff00 */
[----:B------:R-:W-:Y:S01]  /*1390*/  IMAD.U32 R15, RZ, RZ, UR4 ;  /* 0x00000004ff0f7e24 */ /* 0x000fe2000f8e00ff */
[----:B------:R-:W-:-:S02]  /*13a0*/  CS2R R26, SRZ ;  /* 0x00000000001a7805 */ /* 0x000fc4000001ff00 */
[----:B------:R-:W-:Y:S02]  /*13b0*/  CS2R R28, SRZ ;  /* 0x00000000001c7805 */ /* 0x000fe4000001ff00 */
[----:B------:R-:W-:Y:S02]  /*13c0*/  CS2R R30, SRZ ;  /* 0x00000000001e7805 */ /* 0x000fe4000001ff00 */
[----:B------:R-:W-:Y:S02]  /*13d0*/  CS2R R32, SRZ ;  /* 0x0000000000207805 */ /* 0x000fe4000001ff00 */
[----:B-1----:R-:W-:Y:S02]  /*13e0*/  ISETP.GE.AND P0, PT, R9, 0x1, PT ;  /* 0x000000010900780c */ /* 0x002fe40003f06270 */
[----:B------:R-:W-:Y:S02]  /*13f0*/  CS2R R34, SRZ ;  /* 0x0000000000227805 */ /* 0x000fe4000001ff00 */
[----:B---3--:R-:W-:-:S02]  /*1400*/  R2UR UR8, R8 ;  /* 0x00000000080872ca */ /* 0x008fc400000e0000 */
        /* <DEDUP_REMOVED lines=8> */
[----:B------:R-:W-:Y:S02]  /*1490*/  CS2R R52, SRZ ;  /* 0x0000000000347805 */ /* 0x000fe4000001ff00 */
[----:B------:R-:W-:Y:S01]  /*14a0*/  CS2R R54, SRZ ;  /* 0x0000000000367805 */ /* 0x000fe2000001ff00 */
[----:B------:R-:W-:-:S04]  /*14b0*/  ULEA.HI UR10, UR8, UR8, URZ, 0x1 ;  /* 0x00000008080a7291 */ /* 0x000fc8000f8f083f */
[----:B------:R-:W-:Y:S02]  /*14c0*/  ULOP3.LUT UR11, UR10, 0x7fffe, URZ, 0xc0, !UPT ;  /* 0x0007fffe0a0b7892 */ /* 0x000fe4000f8ec03f */
[----:B0-----:R-:W-:Y:S02]  /*14d0*/  ULEA UR10, UR13, UR12, 0x18 ;  /* 0x0000000c0d0a7291 */ /* 0x001fe4000f8ec03f */
[----:B------:R-:W-:-:S03]  /*14e0*/  UIADD3 UR11, UR8, -UR11, URZ ;  /* 0x8000000b080b7290 */ /* 0x000fc6000fffe03f */
[----:B------:R-:W-:Y:S01]  /*14f0*/  UMOV UR8, URZ ;  /* 0x0000003f00087c82 */ /* 0x000fe20008000000 */
[----:B------:R-:W-:-:S04]  /*1500*/  ULEA UR11, UR11, UR10, 0xd ;  /* 0x0000000a0b0b7291 */ /* 0x000fc8000f8e683f */
[----:B------:R-:W-:-:S04]  /*1510*/  UIADD3 UR11, UR11, 0x100, URZ ;  /* 0x000001000b0b7890 */ /* 0x000fc8000fffe03f */
[----:B------:R-:W-:-:S04]  /*1520*/  USHF.R.U32.HI UR11, URZ, 0x4, UR11 ;  /* 0x000000043f0b7899 */ /* 0x000fc8000801160b */
[----:B------:R-:W-:Y:S01]  /*1530*/  ULOP3.LUT UR11, UR11, 0x3fff, URZ, 0xc0, !UPT ;  /* 0x00003fff0b0b7892 */ /* 0x000fe2000f8ec03f */
[----:B------:R-:W-:Y:S11]  /*1540*/  @!P0 BRA `(.L_x_17) ;  /* 0x0000000400a48947 */ /* 0x000ff60003800000 */
[----:B------:R-:W-:-:S13]  /*1550*/  ISETP.NE.AND P1, PT, R81, 0x3, PT ;  /* 0x000000035100780c */ /* 0x000fda0003f25270 */
[----:B------:R-:W-:Y:S05]  /*1560*/  @!P1 BRA `(.L_x_18) ;  /* 0x0000000000049947 */ /* 0x000fea0003800000 */
[----:B------:R-:W-:Y:S01]  /*1570*/  BPT.TRAP 0x1 ;  /* 0x000000040000795c */ /* 0x000fe20000300000 */
.L_x_18:
[----:B------:R-:W-:Y:S01]  /*1580*/  ULEA UR6, UR5, UR10, 0x3 ;  /* 0x0000000a05067291 */ /* 0x000fe2000f8e183f */
[----:B------:R-:W-:-:S05]  /*1590*/  IMAD.U32 R8, RZ, RZ, UR4 ;  /* 0x00000004ff087e24 */ /* 0x000fca000f8e00ff */
[----:B------:R-:W-:-:S04]  /*15a0*/  SHF.L.U32 R8, R8, 0x1f, RZ ;  /* 0x0000001f08087819 */ /* 0x000fc800000006ff */
[----:B------:R0:W1:Y:S01]  /*15b0*/  SYNCS.PHASECHK.TRANS64.TRYWAIT P0, [UR6], R8 ;  /* 0x00000008ff0075a7 */ /* 0x0000620008000146 */
[----:B------:R-:W-:Y:S05]  /*15c0*/  @!P1 BRA `(.L_x_19) ;  /* 0x0000000000049947 */ /* 0x000fea0003800000 */
[----:B------:R-:W-:Y:S01]  /*15d0*/  BPT.TRAP 0x1 ;  /* 0x000000040000795c */ /* 0x000fe20000300000 */
.L_x_19:
[----:B-1----:R-:W-:Y:S05]  /*15e0*/  @P0 BRA `(.L_x_20) ;  /* 0x0000000000080947 */ /* 0x002fea0003800000 */
[----:B------:R-:W1:Y:S02]  /*15f0*/  SYNCS.PHASECHK.TRANS64.TRYWAIT P0, [UR6], R8 ;  /* 0x00000008ff0075a7 */ /* 0x000e640008000146 */
[----:B-1----:R-:W-:Y:S05]  /*1600*/  @!P0 BRA `(.L_x_21) ;  /* 0x0000005400888947 */ /* 0x002fea0003800000 */
.L_x_20:
[----:B------:R-:W-:Y:S01]  /*1610*/  UIADD3 UR6, UR10, 0x10100, URZ ;  /* 0x000101000a067890 */ /* 0x000fe2000fffe03f */
[----:B------:R-:W-:Y:S01]  /*1620*/  WARPGROUP.ARRIVE ;  /* 0x00000000000079c5 */ /* 0x000fe20000000000 */
[----:B------:R-:W-:Y:S01]  /*1630*/  ULOP3.LUT UR8, UR11, 0x10000, URZ, 0xfc, !UPT ;  /* 0x000100000b087892 */ /* 0x000fe2000f8efc3f */
[----:B------:R-:W-:Y:S01]  /*1640*/  CS2R R16, SRZ ;  /* 0x0000000000107805 */ /* 0x000fe2000001ff00 */
[----:B------:R-:W-:Y:S01]  /*1650*/  USHF.R.U32.HI UR6, URZ, 0x4, UR6 ;  /* 0x000000043f067899 */ /* 0x000fe20008011606 */
[----:B------:R-:W-:Y:S01]  /*1660*/  IMAD.MOV.U32 R13, RZ, RZ, RZ ;  /* 0x000000ffff0d7224 */ /* 0x000fe200078e00ff */
[----:B------:R-:W-:Y:S01]  /*1670*/  UMOV UR13, 0x40000040 ;  /* 0x40000040000d7882 */ /* 0x000fe20000000000 */
[----:B------:R-:W-:Y:S01]  /*1680*/  UMOV UR15, 0x40000040 ;  /* 0x40000040000f7882 */ /* 0x000fe20000000000 */
[----:B------:R-:W-:Y:S01]  /*1690*/  ULOP3.LUT UR6, UR6, 0x3fff, URZ, 0xc0, !UPT ;  /* 0x00003fff06067892 */ /* 0x000fe2000f8ec03f */
[----:B------:R-:W-:Y:S02]  /*16a0*/  CS2R R18, SRZ ;  /* 0x0000000000127805 */ /* 0x000fe4000001ff00 */
[----:B------:R-:W-:-:S02]  /*16b0*/  CS2R R20, SRZ ;  /* 0x0000000000147805 */ /* 0x000fc4000001ff00 */
[----:B------:R-:W-:Y:S01]  /*16c0*/  CS2R R22, SRZ ;  /* 0x0000000000167805 */ /* 0x000fe2000001ff00 */
[----:B------:R-:W-:Y:S01]  /*16d0*/  ULOP3.LUT UR7, UR6, 0x10000, URZ, 0xfc, !UPT ;  /* 0x0001000006077892 */ /* 0x000fe2000f8efc3f */
[----:B------:R-:W-:Y:S01]  /*16e0*/  CS2R R56, SRZ ;  /* 0x0000000000387805 */ /* 0x000fe2000001ff00 */
[----:B------:R-:W-:Y:S01]  /*16f0*/  ULEA UR6, UR5, UR8, 0xa ;  /* 0x0000000805067291 */ /* 0x000fe2000f8e503f */
[----:B------:R-:W-:Y:S01]  /*1700*/  CS2R R58, SRZ ;  /* 0x00000000003a7805 */ /* 0x000fe2000001ff00 */
[----:B------:R-:W-:Y:S01]  /*1710*/  ULEA UR7, UR5, UR7, 0x9 ;  /* 0x0000000705077291 */ /* 0x000fe2000f8e483f */
[----:B------:R-:W-:Y:S02]  /*1720*/  CS2R R60, SRZ ;  /* 0x00000000003c7805 */ /* 0x000fe4000001ff00 */
[----:B------:R-:W-:Y:S02]  /*1730*/  CS2R R62, SRZ ;  /* 0x00000000003e7805 */ /* 0x000fe4000001ff00 */
[----:B------:R-:W-:-:S02]  /*1740*/  CS2R R64, SRZ ;  /* 0x0000000000407805 */ /* 0x000fc4000001ff00 */
[----:B------:R-:W-:Y:S01]  /*1750*/  CS2R R66, SRZ ;  /* 0x0000000000427805 */ /* 0x000fe2000001ff00 */
[----:B------:R-:W-:Y:S01]  /*1760*/  UMOV UR12, UR6 ;  /* 0x00000006000c7c82 */ /* 0x000fe20008000000 */
[----:B------:R-:W-:Y:S01]  /*1770*/  CS2R R68, SRZ ;  /* 0x0000000000447805 */ /* 0x000fe2000001ff00 */
[----:B------:R-:W-:Y:S01]  /*1780*/  UMOV UR14, UR7 ;  /* 0x00000007000e7c82 */ /* 0x000fe20008000000 */
[----:B------:R-:W-:Y:S01]  /*1790*/  IMAD.MOV.U32 R70, RZ, RZ, RZ ;  /* 0x000000ffff467224 */ /* 0x000fe200078e00ff */
[----:B------:R-:W-:Y:S01]  /*17a0*/  QGMMA.64x64x32.F32.E4M3.E4M3 R24, gdesc[UR12], RZ, !UPT ;  /* 0x00e000000c1879f3 */ /* 0x000fe2000c7008ff */
[----:B------:R-:W-:Y:S01]  /*17b0*/  UIADD3 UR12, UR6, 0x2, URZ ;  /* 0x00000002060c7890 */ /* 0x000fe2000fffe03f */
[----:B------:R-:W-:Y:S01]  /*17c0*/  CS2R R74, SRZ ;  /* 0x00000000004a7805 */ /* 0x000fe2000001ff00 */
[----:B------:R-:W-:Y:S01]  /*17d0*/  UIADD3 UR14, UR7, 0x2, URZ ;  /* 0x00000002070e7890 */ /* 0x000fe2000fffe03f */
[----:B------:R-:W-:Y:S01]  /*17e0*/  IMAD.MOV.U32 R73, RZ, RZ, RZ ;  /* 0x000000ffff497224 */ /* 0x000fe200078e00ff */
[----:B------:R-:W-:Y:S01]  /*17f0*/  UMOV UR13, 0x40000040 ;  /* 0x40000040000d7882 */ /* 0x000fe20000000000 */
[----:B------:R-:W-:Y:S01]  /*1800*/  UMOV UR15, 0x40000040 ;  /* 0x40000040000f7882 */ /* 0x000fe20000000000 */
[----:B------:R-:W-:-:S02]  /*1810*/  CS2R R76, SRZ ;  /* 0x00000000004c7805 */ /* 0x000fc4000001ff00 */
[----:B------:R-:W-:Y:S01]  /*1820*/  CS2R R78, SRZ ;  /* 0x00000000004e7805 */ /* 0x000fe2000001ff00 */
[----:B------:R-:W-:Y:S02]  /*1830*/  IMAD.MOV.U32 R80, RZ, RZ, RZ ;  /* 0x000000ffff507224 */ /* 0x000fe400078e00ff */
[----:B------:R-:W-:Y:S01]  /*1840*/  QGMMA.64x64x32.F32.E4M3.E4M3 R24, gdesc[UR12], R24 ;  /* 0x00e000000c1879f3 */ /* 0x000fe20008700818 */
[----:B------:R-:W-:Y:S02]  /*1850*/  UIADD3 UR12, UR6, 0x4, URZ ;  /* 0x00000004060c7890 */ /* 0x000fe4000fffe03f */
[----:B------:R-:W-:Y:S01]  /*1860*/  UIADD3 UR14, UR7, 0x4, URZ ;  /* 0x00000004070e7890 */ /* 0x000fe2000fffe03f */
[----:B------:R-:W-:Y:S01]  /*1870*/  UMOV UR13, 0x40000040 ;  /* 0x40000040000d7882 */ /* 0x000fe20000000000 */
[----:B------:R-:W-:-:S07]  /*1880*/  UMOV UR15, 0x40000040 ;  /* 0x40000040000f7882 */ /* 0x000fce0000000000 */
[----:B------:R-:W-:Y:S01]  /*1890*/  QGMMA.64x64x32.F32.E4M3.E4M3 R24, gdesc[UR12], R24 ;  /* 0x00e000000c1879f3 */ /* 0x000fe20008700818 */
[----:B------:R-:W-:Y:S02]  /*18a0*/  UIADD3 UR14, UR7, 0x6, URZ ;  /* 0x00000006070e7890 */ /* 0x000fe4000fffe03f */
[----:B------:R-:W-:Y:S01]  /*18b0*/  UIADD3 UR12, UR6, 0x6, URZ ;  /* 0x00000006060c7890 */ /* 0x000fe2000fffe03f */
[----:B------:R-:W-:Y:S01]  /*18c0*/  ULDC UR7, c[0x0][0x50c] ;  /* 0x0001430000077ab9 */ /* 0x000fe20000000800 */
[----:B------:R-:W-:Y:S01]  /*18d0*/  UMOV UR13, 0x40000040 ;  /* 0x40000040000d7882 */ /* 0x000fe20000000000 */
[----:B------:R-:W-:Y:S01]  /*18e0*/  UISETP.NE.AND UP0, UPT, UR7, 0x4, UPT ;  /* 0x000000040700788c */ /* 0x000fe2000bf05270 */
[----:B------:R-:W-:Y:S01]  /*18f0*/  UMOV UR15, 0x40000040 ;  /* 0x40000040000f7882 */ /* 0x000fe20000000000 */
[----:B------:R-:W-:Y:S02]  /*1900*/  UMOV UR6, 0x4 ;  /* 0x0000000400067882 */ /* 0x000fe40000000000 */
[----:B------:R-:W-:-:S06]  /*1910*/  USEL UR7, URZ, 0x1, UP0 ;  /* 0x000000013f077887 */ /* 0x000fcc0008000000 */
[----:B------:R-:W-:Y:S01]  /*1920*/  ISETP.NE.AND P0, PT, RZ, UR7, PT ;  /* 0x00000007ff007c0c */ /* 0x000fe2000bf05270 */
[----:B------:R-:W-:-:S12]  /*1930*/  QGMMA.64x64x32.F32.E4M3.E4M3 R24, gdesc[UR12], R24, gsb0 ;  /* 0x00e000000c1879f3 */ /* 0x000fd80008000818 */
[----:B------:R-:W-:Y:S05]  /*1940*/  @!P0 BRA `(.L_x_22) ;  /* 0x0000000000888947 */ /* 0x000fea0003800000 */
[----:B------:R-:W-:Y:S02]  /*1950*/  WARPGROUP.DEPBAR.LE gsb0, 0x0 ;  /* 0x00008000000079c5 */ /* 0x000fe40000010000 */
[----:B------:R-:W-:-:S01]  /*1960*/  FADD R79, RZ, R24 ;  /* 0x00000018ff4f7221 */ /* 0x000fc20000000000 */
[----:B------:R-:W-:Y:S01]  /*1970*/  FADD R80, RZ, R25 ;  /* 0x00000019ff507221 */ /* 0x000fe20000000000 */
        /* <DEDUP_REMOVED lines=30> */
[----:B------:R-:W-:-:S06]  /*1b60*/  UMOV UR6, URZ ;  /* 0x0000003f00067c82 */ /* 0x000fcc0008000000 */
.L_x_22:
[----:B------:R-:W-:-:S04]  /*1b70*/  UIADD3 UR18, UR5, 0x1, URZ ;  /* 0x0000000105127890 */ /* 0x000fc8000fffe03f */
[----:B------:R-:W-:-:S04]  /*1b80*/  UISETP.NE.AND UP0, UPT, UR18, 0x4, UPT ;  /* 0x000000041200788c */ /* 0x000fc8000bf05270 */
[----:B------:R-:W-:Y:S02]  /*1b90*/  USEL UR8, URZ, 0x1, UP0 ;  /* 0x000000013f087887 */ /* 0x000fe40008000000 */
[----:B------:R-:W-:Y:S02]  /*1ba0*/  USEL UR18, UR18, URZ, UP0 ;  /* 0x0000003f12127287 */ /* 0x000fe40008000000 */
[----:B------:R-:W-:-:S06]  /*1bb0*/  ULOP3.LUT UR8, UR4, UR8, URZ, 0x3c, !UPT ;  /* 0x0000000804087292 */ /* 0x000fcc000f8e3c3f */
[----:B------:R-:W-:Y:S01]  /*1bc0*/  IMAD.U32 R15, RZ, RZ, UR8 ;  /* 0x00000008ff0f7e24 */ /* 0x000fe2000f8e00ff */
[----:B------:R-:W-:-:S06]  /*1bd0*/  UMOV UR8, 0x1 ;  /* 0x0000000100087882 */ /* 0x000fcc0000000000 */
.L_x_17:
[----:B------:R-:W-:-:S04]  /*1be0*/  UISETP.LT.AND UP0, UPT, UR9, 0x1, UPT ;  /* 0x000000010900788c */ /* 0x000fc8000bf01270 */
[----:B------:R-:W-:-:S04]  /*1bf0*/  USEL UR12, UR9, 0x1, UP0 ;  /* 0x00000001090c7887 */ /* 0x000fc80008000000 */
[----:B------:R-:W-:-:S04]  /*1c00*/  UIADD3 UR12, UR9, -UR12, URZ ;  /* 0x8000000c090c7290 */ /* 0x000fc8000fffe03f */
[----:B------:R-:W-:-:S06]  /*1c10*/  UISETP.GE.AND UP0, UPT, UR12, 0x1, UPT ;  /* 0x000000010c00788c */ /* 0x000fcc000bf06270 */
[----:B------:R-:W-:-:S13]  /*1c20*/  PLOP3.LUT P0, PT, PT, PT, UP0, 0x80, 0x0 ;  /* 0x000000000000781c */ /* 0x000fda0003f0f008 */
[----:B------:R-:W-:Y:S05]  /*1c30*/  @!P0 BRA `(.L_x_23) ;  /* 0x0000000400b88947 */ /* 0x000fea0003800000 */
[----:B01----:R-:W-:Y:S01]  /*1c40*/  IMAD.U32 R8, RZ, RZ, UR12 ;  /* 0x0000000cff087e24 */ /* 0x003fe2000f8e00ff */
[----:B------:R-:W-:Y:S01]  /*1c50*/  ULDC UR19, c[0x0][0x50c] ;  /* 0x0001430000137ab9 */ /* 0x000fe20000000800 */
[----:B------:R-:W-:-:S07]  /*1c60*/  IMAD.U32 R9, RZ, RZ, UR5 ;  /* 0x00000005ff097e24 */ /* 0x000fce000f8e00ff */
.L_x_31:
[----:B------:R-:W-:-:S13]  /*1c70*/  ISETP.NE.AND P1, PT, R81, 0x3, PT ;  /* 0x000000035100780c */ /* 0x000fda0003f25270 */
[----:B------:R-:W-:Y:S05]  /*1c80*/  @!P1 BRA `(.L_x_24) ;  /* 0x0000000000049947 */ /* 0x000fea0003800000 */
[----:B------:R-:W-:Y:S01]  /*1c90*/  BPT.TRAP 0x1 ;  /* 0x000000040000795c */ /* 0x000fe20000300000 */
.L_x_24:
[----:B------:R-:W0:Y:S01]  /*1ca0*/  S2UR UR12, SR_CgaCtaId ;  /* 0x00000000000c79c3 */ /* 0x000e220000008800 */
[----:B------:R-:W-:Y:S01]  /*1cb0*/  UMOV UR10, 0x400 ;  /* 0x00000400000a7882 */ /* 0x000fe20000000000 */
[----:B------:R-:W-:Y:S01]  /*1cc0*/  SHF.L.U32 R10, R15, 0x1f, RZ ;  /* 0x0000001f0f0a7819 */ /* 0x000fe200000006ff */
[----:B0-----:R-:W-:-:S04]  /*1cd0*/  ULEA UR10, UR12, UR10, 0x18 ;  /* 0x0000000a0c0a7291 */ /* 0x001fc8000f8ec03f */
[----:B------:R-:W-:-:S09]  /*1ce0*/  ULEA UR12, UR18, UR10, 0x3 ;  /* 0x0000000a120c7291 */ /* 0x000fd2000f8e183f */
[----:B------:R0:W1:Y:S01]  /*1cf0*/  SYNCS.PHASECHK.TRANS64.TRYWAIT P0, [UR12], R10 ;  /* 0x0000000aff0075a7 */ /* 0x000062000800014c */
[----:B------:R-:W-:Y:S05]  /*1d00*/  @!P1 BRA `(.L_x_25) ;  /* 0x0000000000049947 */ /* 0x000fea0003800000 */
[----:B------:R-:W-:Y:S01]  /*1d10*/  BPT.TRAP 0x1 ;  /* 0x000000040000795c */ /* 0x000fe20000300000 */
.L_x_25:
[----:B-1----:R-:W-:Y:S05]  /*1d20*/  @P0 BRA `(.L_x_26) ;  /* 0x0000000000080947 */ /* 0x002fea0003800000 */
[----:B------:R-:W1:Y:S02]  /*1d30*/  SYNCS.PHASECHK.TRANS64.TRYWAIT P0, [UR12], R10 ;  /* 0x0000000aff0075a7 */ /* 0x000e64000800014c */
[----:B-1----:R-:W-:Y:S05]  /*1d40*/  @!P0 BRA `(.L_x_27) ;  /* 0x0000004c00d08947 */ /* 0x002fea0003800000 */
.L_x_26:
[----:B------:R-:W-:Y:S01]  /*1d50*/  UIADD3 UR12, UR10, 0x10100, URZ ;  /* 0x000101000a0c7890 */ /* 0x000fe2000fffe03f */
[----:B------:R-:W-:Y:S01]  /*1d60*/  WARPGROUP.ARRIVE ;  /* 0x00000000000079c5 */ /* 0x000fe20000000000 */
[----:B------:R-:W-:Y:S02]  /*1d70*/  UISETP.NE.AND UP0, UPT, UR7, URZ, UPT ;  /* 0x0000003f0700728c */ /* 0x000fe4000bf05270 */
[----:B------:R-:W-:Y:S02]  /*1d80*/  USHF.R.U32.HI UR12, URZ, 0x4, UR12 ;  /* 0x000000043f0c7899 */ /* 0x000fe4000801160c */
[----:B------:R-:W-:Y:S02]  /*1d90*/  USEL UR8, UR8, URZ, !UP0 ;  /* 0x0000003f08087287 */ /* 0x000fe4000c000000 */
[----:B------:R-:W-:Y:S02]  /*1da0*/  ULOP3.LUT UR12, UR12, 0x3fff, URZ, 0xc0, !UPT ;  /* 0x00003fff0c0c7892 */ /* 0x000fe4000f8ec03f */
[----:B------:R-:W-:-:S02]  /*1db0*/  UISETP.NE.U32.AND UP0, UPT, UR8, URZ, UPT ;  /* 0x0000003f0800728c */ /* 0x000fc4000bf05070 */
[----:B------:R-:W-:Y:S02]  /*1dc0*/  ULOP3.LUT UR7, UR11, 0x10000, URZ, 0xfc, !UPT ;  /* 0x000100000b077892 */ /* 0x000fe4000f8efc3f */
[----:B------:R-:W-:Y:S02]  /*1dd0*/  ULOP3.LUT UR8, UR12, 0x10000, URZ, 0xfc, !UPT ;  /* 0x000100000c087892 */ /* 0x000fe4000f8efc3f */
[----:B------:R-:W-:Y:S02]  /*1de0*/  ULEA UR7, UR18, UR7, 0xa ;  /* 0x0000000712077291 */ /* 0x000fe4000f8e503f */
[----:B------:R-:W-:Y:S01]  /*1df0*/  ULEA UR8, UR18, UR8, 0x9 ;  /* 0x0000000812087291 */ /* 0x000fe2000f8e483f */
[----:B------:R-:W-:Y:S01]  /*1e00*/  UMOV UR13, 0x40000040 ;  /* 0x40000040000d7882 */ /* 0x000fe20000000000 */
[----:B------:R-:W-:Y:S01]  /*1e10*/  UMOV UR15, 0x40000040 ;  /* 0x40000040000f7882 */ /* 0x000fe20000000000 */
[----:B------:R-:W-:Y:S02]  /*1e20*/  UIADD3 UR6, UR6, 0x4, URZ ;  /* 0x0000000406067890 */ /* 0x000fe4000fffe03f */
[----:B------:R-:W-:-:S02]  /*1e30*/  UMOV UR12, UR7 ;  /* 0x00000007000c7c82 */ /* 0x000fc40008000000 */
[----:B------:R-:W-:Y:S02]  /*1e40*/  UMOV UR14, UR8 ;  /* 0x00000008000e7c82 */ /* 0x000fe40008000000 */
[----:B------:R-:W-:Y:S01]  /*1e50*/  QGMMA.64x64x32.F32.E4M3.E4M3 R24, gdesc[UR12], R24, UP0 ;  /* 0x00e000000c1879f3 */ /* 0x000fe2000bf00818 */
[----:B------:R-:W-:Y:S02]  /*1e60*/  UIADD3 UR12, UR7, 0x2, URZ ;  /* 0x00000002070c7890 */ /* 0x000fe4000fffe03f */
[----:B------:R-:W-:Y:S01]  /*1e70*/  UIADD3 UR14, UR8, 0x2, URZ ;  /* 0x00000002080e7890 */ /* 0x000fe2000fffe03f */
[----:B------:R-:W-:Y:S01]  /*1e80*/  UMOV UR13, 0x40000040 ;  /* 0x40000040000d7882 */ /* 0x000fe20000000000 */
[----:B------:R-:W-:Y:S01]  /*1e90*/  UMOV UR15, 0x40000040 ;  /* 0x40000040000f7882 */ /* 0x000fe20000000000 */
[----:B------:R-:W-:-:S06]  /*1ea0*/  UISETP.NE.AND UP0, UPT, UR6, UR19, UPT ;  /* 0x000000130600728c */ /* 0x000fcc000bf05270 */
        /* <DEDUP_REMOVED lines=8> */
[----:B------:R-:W-:Y:S01]  /*1f30*/  UMOV UR13, 0x40000040 ;  /* 0x40000040000d7882 */ /* 0x000fe20000000000 */
[----:B------:R-:W-:Y:S01]  /*1f40*/  UMOV UR15, 0x40000040 ;  /* 0x40000040000f7882 */ /* 0x000fe20000000000 */
[----:B------:R-:W-:-:S06]  /*1f50*/  USEL UR7, URZ, 0x1, UP0 ;  /* 0x000000013f077887 */ /* 0x000fcc0008000000 */
[----:B------:R-:W-:Y:S01]  /*1f60*/  ISETP.NE.AND P0, PT, RZ, UR7, PT ;  /* 0x00000007ff007c0c */ /* 0x000fe2000bf05270 */
[----:B------:R-:W-:Y:S03]  /*1f70*/  QGMMA.64x64x32.F32.E4M3.E4M3 R24, gdesc[UR12], R24, gsb0 ;  /* 0x00e000000c1879f3 */ /* 0x000fe60008000818 */
[----:B------:R-:W-:-:S09]  /*1f80*/  WARPGROUP.DEPBAR.LE gsb0, 0x1 ;  /* 0x00008000000079c5 */ /* 0x000fd20000010100 */
[----:B------:R-:W-:Y:S05]  /*1f90*/  @!P0 BRA `(.L_x_28) ;  /* 0x0000000000888947 */ /* 0x000fea0003800000 */
[----:B------:R-:W-:Y:S02]  /*1fa0*/  WARPGROUP.DEPBAR.LE gsb0, 0x0 ;  /* 0x00008000000079c5 */ /* 0x000fe40000010000 */
[----:B------:R-:W-:-:S01]  /*1fb0*/  FADD R79, R24, R79 ;  /* 0x0000004f184f7221 */ /* 0x000fc20000000000 */
[----:B------:R-:W-:Y:S01]  /*1fc0*/  FADD R80, R25, R80 ;  /* 0x0000005019507221 */ /* 0x000fe20000000000 */
        /* <DEDUP_REMOVED lines=30> */
[----:B------:R-:W-:-:S06]  /*21b0*/  UMOV UR6, URZ ;  /* 0x0000003f00067c82 */ /* 0x000fcc0008000000 */
.L_x_28:
[----:B------:R-:W-:Y:S05]  /*21c0*/  @!P1 BRA `(.L_x_29) ;  /* 0x0000000000049947 */ /* 0x000fea0003800000 */
[----:B------:R-:W-:Y:S01]  /*21d0*/  BPT.TRAP 0x1 ;  /* 0x000000040000795c */ /* 0x000fe20000300000 */
.L_x_29:
[----:B------:R-:W-:-:S13]  /*21e0*/  ISETP.NE.AND P0, PT, R6, RZ, PT ;  /* 0x000000ff0600720c */ /* 0x000fda0003f05270 */
[----:B01----:R-:W-:-:S05]  /*21f0*/  @P0 LEA R10, R9, UR10, 0x3 ;  /* 0x0000000a090a0c11 */ /* 0x003fca000f8e18ff */
[----:B------:R-:W-:-:S05]  /*2200*/  @P0 VIADD R10, R10, 0x20 ;  /* 0x000000200a0a0836 */ /* 0x000fca0000000000 */
[----:B------:R-:W-:-:S04]  /*2210*/  @P0 PRMT R10, R3, 0x654, R10 ;  /* 0x00000654030a0816 */ /* 0x000fc8000000000a */
[----:B------:R0:W-:Y:S01]  /*2220*/  @P0 SYNCS.ARRIVE.TRANS64.RED.A1T0 RZ, [R10+URZ], RZ ;  /* 0x000000ff0aff09a7 */ /* 0x0001e2000810043f */
[----:B------:R-:W-:-:S13]  /*2230*/  ISETP.GT.U32.AND P0, PT, R2, 0x1, PT ;  /* 0x000000010200780c */ /* 0x000fda0003f04070 */
[----:B0-----:R-:W-:Y:S05]  /*2240*/  @P0 BRA `(.L_x_30) ;  /* 0x0000000000040947 */ /* 0x001fea0003800000 */
[----:B------:R-:W-:Y:S01]  /*2250*/  BPT.TRAP 0x1 ;  /* 0x000000040000795c */ /* 0x000fe20000300000 */
.L_x_30:
[----:B------:R-:W-:Y:S01]  /*2260*/  UIADD3 UR18, UR18, 0x1, URZ ;  /* 0x0000000112127890 */ /* 0x000fe2000fffe03f */
[C---:B------:R-:W-:Y:S01]  /*2270*/  ISETP.GT.AND P1, PT, R8.reuse, 0x1, PT ;  /* 0x000000010800780c */ /* 0x040fe20003f24270 */
[----:B------:R-:W-:Y:S02]  /*2280*/  VIADD R9, R9, 0x1 ;  /* 0x0000000109097836 */ /* 0x000fe40000000000 */
[----:B------:R-:W-:Y:S01]  /*2290*/  UISETP.NE.AND UP0, UPT, UR18, 0x4, UPT ;  /* 0x000000041200788c */ /* 0x000fe2000bf05270 */
[----:B------:R-:W-:Y:S02]  /*22a0*/  VIADD R8, R8, 0xffffffff ;  /* 0xffffffff08087836 */ /* 0x000fe40000000000 */
[C---:B------:R-:W-:Y:S01]  /*22b0*/  ISETP.NE.AND P0, PT, R9.reuse, 0x4, PT ;  /* 0x000000040900780c */ /* 0x040fe20003f05270 */
[----:B------:R-:W-:Y:S02]  /*22c0*/  USEL UR8, URZ, 0x1, UP0 ;  /* 0x000000013f087887 */ /* 0x000fe40008000000 */
[----:B------:R-:W-:Y:S01]  /*22d0*/  USEL UR18, UR18, URZ, UP0 ;  /* 0x0000003f12127287 */ /* 0x000fe20008000000 */
[----:B------:R-:W-:-:S03]  /*22e0*/  SEL R9, R9, RZ, P0 ;  /* 0x000000ff09097207 */ /* 0x000fc60000000000 */
[----:B------:R-:W-:Y:S01]  /*22f0*/  LOP3.LUT R15, R15, UR8, RZ, 0x3c, !PT ;  /* 0x000000080f0f7c12 */ /* 0x000fe2000f8e3cff */
[----:B------:R-:W-:Y:S01]  /*2300*/  UMOV UR8, 0x1 ;  /* 0x0000000100087882 */ /* 0x000fe20000000000 */
[----:B------:R-:W-:Y:S06]  /*2310*/  @P1 BRA `(.L_x_31) ;  /* 0xfffffff800541947 */ /* 0x000fec000383ffff */
.L_x_23:
[----:B------:R-:W-:Y:S01]  /*2320*/  UISETP.NE.AND UP0, UPT, UR6, URZ, UPT ;  /* 0x0000003f0600728c */ /* 0x000fe2000bf05270 */
[----:B01----:R-:W0:Y:S03]  /*2330*/  LDC R8, c[0x0][0x28c] ;  /* 0x0000a300ff087b82 */ /* 0x003e260000000800 */
[----:B------:R-:W-:-:S06]  /*2340*/  USEL UR6, URZ, 0x1, !UP0 ;  /* 0x000000013f067887 */ /* 0x000fcc000c000000 */
[----:B------:R-:W-:Y:S02]  /*2350*/  ISETP.NE.AND P0, PT, RZ, UR6, PT ;  /* 0x00000006ff007c0c */ /* 0x000fe4000bf05270 */
[----:B0-----:R-:W-:-:S11]  /*2360*/  ISETP.GE.AND P1, PT, R8, 0x1, PT ;  /* 0x000000010800780c */ /* 0x001fd60003f26270 */
[----:B------:R-:W-:Y:S05]  /*2370*/  @!P0 BRA `(.L_x_32) ;  /* 0x0000000000848947 */ /* 0x000fea0003800000 */
[----:B------:R-:W-:Y:S02]  /*2380*/  WARPGROUP.DEPBAR.LE gsb0, 0x0 ;  /* 0x00008000000079c5 */ /* 0x000fe40000010000 */
[----:B------:R-:W-:Y:S01]  /*2390*/  FADD R79, R24, R79 ;  /* 0x0000004f184f7221 */ /* 0x000fe20000000000 */
        /* <DEDUP_REMOVED lines=30> */
[----:B------:R-:W-:-:S07]  /*2580*/  FADD R16, R16, R55 ;  /* 0x0000003710107221 */ /* 0x000fce0000000000 */
.L_x_32:
[----:B------:R-:W-:Y:S02]  /*2590*/  WARPGROUP.DEPBAR.LE gsb0, 0x0 ;  /* 0x00008000000079c5 */ /* 0x000fe40000010000 */
[----:B------:R-:W-:Y:S05]  /*25a0*/  @!P1 BRA `(.L_x_33) ;  /* 0x0000000000489947 */ /* 0x000fea0003800000 */
[----:B------:R-:W-:-:S13]  /*25b0*/  ISETP.NE.AND P0, PT, R81, 0x3, PT ;  /* 0x000000035100780c */ /* 0x000fda0003f05270 */
[----:B------:R-:W-:Y:S05]  /*25c0*/  @!P0 BRA `(.L_x_34) ;  /* 0x0000000000048947 */ /* 0x000fea0003800000 */
[----:B------:R-:W-:Y:S01]  /*25d0*/  BPT.TRAP 0x1 ;  /* 0x000000040000795c */ /* 0x000fe20000300000 */
.L_x_34:
[----:B------:R-:W-:Y:S01]  /*25e0*/  ISETP.NE.AND P0, PT, R6, RZ, PT ;  /* 0x000000ff0600720c */ /* 0x000fe20003f05270 */
[----:B------:R-:W-:Y:S01]  /*25f0*/  UISETP.LT.AND UP1, UPT, UR9, 0x1, UPT ;  /* 0x000000010900788c */ /* 0x000fe2000bf21270 */
[----:B------:R-:W-:-:S11]  /*2600*/  IMAD.U32 R9, RZ, RZ, UR10 ;  /* 0x0000000aff097e24 */ /* 0x000fd6000f8e00ff */
[----:B------:R-:W-:-:S05]  /*2610*/  VOTEU.ANY UP0, P0 ;  /* 0x00000000003f7886 */ /* 0x000fca0000000100 */
[----:B------:R-:W-:-:S04]  /*2620*/  @UP0 USEL UR6, UR9, 0x1, UP1 ;  /* 0x0000000109060887 */ /* 0x000fc80008800000 */
[----:B------:R-:W-:-:S06]  /*2630*/  @UP0 UIADD3 UR6, UR5, UR9, -UR6 ;  /* 0x0000000905060290 */ /* 0x000fcc000fffe806 */
[----:B------:R-:W-:-:S04]  /*2640*/  IMAD.U32 R8, RZ, RZ, UR6 ;  /* 0x00000006ff087e24 */ /* 0x000fc8000f8e00ff */
[----:B------:R-:W-:-:S05]  /*2650*/  @P0 IMAD.SHL.U32 R8, R8, 0x8, RZ ;  /* 0x0000000808080824 */ /* 0x000fca00078e00ff */
[----:B------:R-:W-:-:S04]  /*2660*/  @P0 LOP3.LUT R8, R8, 0x18, RZ, 0xc0, !PT ;  /* 0x0000001808080812 */ /* 0x000fc800078ec0ff */
[----:B------:R-:W-:-:S04]  /*2670*/  @P0 IADD3 R8, R9, 0x20, R8 ;  /* 0x0000002009080810 */ /* 0x000fc80007ffe008 */
[----:B------:R-:W-:-:S04]  /*2680*/  @P0 PRMT R8, R3, 0x654, R8 ;  /* 0x0000065403080816 */ /* 0x000fc80000000008 */
[----:B------:R0:W-:Y:S01]  /*2690*/  @P0 SYNCS.ARRIVE.TRANS64.RED.A1T0 RZ, [R8+URZ], RZ ;  /* 0x000000ff08ff09a7 */ /* 0x0001e2000810043f */
[----:B------:R-:W-:-:S13]  /*26a0*/  ISETP.GT.U32.AND P0, PT, R2, 0x1, PT ;  /* 0x000000010200780c */ /* 0x000fda0003f04070 */
[----:B0-----:R-:W-:Y:S05]  /*26b0*/  @P0 BRA `(.L_x_33) ;  /* 0x0000000000040947 */ /* 0x001fea0003800000 */
[----:B------:R-:W-:Y:S01]  /*26c0*/  BPT.TRAP 0x1 ;  /* 0x000000040000795c */ /* 0x000fe20000300000 */
.L_x_33:
[----:B------:R-:W0:Y:S01]  /*26d0*/  LDC R24, c[0x0][0x288] ;  /* 0x0000a200ff187b82 */ /* 0x000e220000000800 */
[--C-:B------:R-:W-:Y:S01]  /*26e0*/  SHF.R.U32.HI R8, RZ, 0x2, R0.reuse ;  /* 0x00000002ff087819 */ /* 0x100fe20000011600 */
[----:B------:R-:W-:Y:S01]  /*26f0*/  IMAD.SHL.U32 R15, R72, 0x40, RZ ;  /* 0x00000040480f7824 */ /* 0x000fe200078e00ff */
[----:B------:R-:W-:Y:S01]  /*2700*/  LOP3.LUT R10, R0, 0x60, RZ, 0xc0, !PT ;  /* 0x00000060000a7812 */ /* 0x000fe200078ec0ff */
[----:B------:R-:W-:Y:S01]  /*2710*/  ULDC UR6, c[0x0][0x284] ;  /* 0x0000a10000067ab9 */ /* 0x000fe20000000800 */
[----:B------:R-:W-:Y:S01]  /*2720*/  SHF.R.U32.HI R11, RZ, 0x7, R0 ;  /* 0x00000007ff0b7819 */ /* 0x000fe20000011600 */
[----:B------:R-:W-:Y:S01]  /*2730*/  IMAD.WIDE R30, R71, 0x80, RZ ;  /* 0x00000080471e7825 */ /* 0x000fe200078e02ff */
[----:B------:R-:W-:Y:S02]  /*2740*/  LOP3.LUT R9, R8, 0x7, RZ, 0xc0, !PT ;  /* 0x0000000708097812 */ /* 0x000fe400078ec0ff */
[----:B------:R-:W-:Y:S02]  /*2750*/  SHF.R.U32.HI R10, RZ, 0x1, R10 ;  /* 0x00000001ff0a7819 */ /* 0x000fe4000001160a */
[----:B------:R-:W-:-:S02]  /*2760*/  LOP3.LUT R8, R11, 0x1, RZ, 0xc0, !PT ;  /* 0x000000010b087812 */ /* 0x000fc400078ec0ff */
[----:B------:R-:W-:Y:S02]  /*2770*/  IADD3 R25, RZ, -R10, -R9 ;  /* 0x8000000aff197210 */ /* 0x000fe40007ffe809 */
[----:B------:R-:W-:Y:S01]  /*2780*/  LOP3.LUT R11, R0, 0x3, RZ, 0xc0, !PT ;  /* 0x00000003000b7812 */ /* 0x000fe200078ec0ff */
[C---:B------:R-:W-:Y:S02]  /*2790*/  IMAD.SHL.U32 R26, R8.reuse, 0x40, RZ ;  /* 0x00000040081a7824 */ /* 0x040fe400078e00ff */
[----:B------:R-:W-:Y:S02]  /*27a0*/  IMAD R25, R8, -0x40, R25 ;  /* 0xffffffc008197824 */ /* 0x000fe400078e0219 */
[----:B------:R-:W-:Y:S01]  /*27b0*/  IMAD.SHL.U32 R8, R71, 0x80, RZ ;  /* 0x0000008047087824 */ /* 0x000fe200078e00ff */
[----:B------:R-:W-:Y:S01]  /*27c0*/  LOP3.LUT R9, R26, 0x40, R9, 0xe2, !PT ;  /* 0x000000401a097812 */ /* 0x000fe200078ee209 */
[----:B------:R-:W-:Y:S01]  /*27d0*/  IMAD.MOV.U32 R26, RZ, RZ, -0x1 ;  /* 0xffffffffff1a7424 */ /* 0x000fe200078e00ff */
[----:B0-----:R-:W-:Y:S01]  /*27e0*/  ISETP.GE.AND P0, PT, R15, R24, PT ;  /* 0x000000180f00720c */ /* 0x001fe20003f06270 */
[----:B------:R-:W-:Y:S01]  /*27f0*/  IMAD R28, R11, -0x2, R24 ;  /* 0xfffffffe0b1c7824 */ /* 0x000fe200078e0218 */
[----:B------:R-:W-:Y:S01]  /*2800*/  IADD3 R27, -R8, UR6, R25 ;  /* 0x00000006081b7c10 */ /* 0x000fe2000fffe119 */
[----:B------:R-:W-:Y:S01]  /*2810*/  IMAD.SHL.U32 R24, R0, 0x2, RZ ;  /* 0x0000000200187824 */ /* 0x000fe200078e00ff */
[----:B------:R-:W-:Y:S01]  /*2820*/  ISETP.GE.OR P0, PT, R8, UR6, P0 ;  /* 0x0000000608007c0c */ /* 0x000fe20008706670 */
[----:B------:R-:W-:Y:S01]  /*2830*/  IMAD.IADD R28, R28, 0x1, -R15 ;  /* 0x000000011c1c7824 */ /* 0x000fe200078e0a0f */
[----:B------:R-:W-:-:S02]  /*2840*/  LOP3.LUT R35, R30, R9, R10, 0xfe, !PT ;  /* 0x000000091e237212 */ /* 0x000fc400078efe0a */
[----:B------:R-:W-:-:S09]  /*2850*/  LOP3.LUT R24, R15, 0x6, R24, 0xf8, !PT ;  /* 0x000000060f187812 */ /* 0x000fd200078ef818 */
[----:B------:R-:W-:Y:S05]  /*2860*/  @P0 BRA `(.L_x_35) ;  /* 0x0000002400b00947 */ /* 0x000fea0003800000 */
[----:B------:R-:W0:Y:S01]  /*2870*/  LDC.64 R32, c[0x0][0x5c8] ;  /* 0x00017200ff207b82 */ /* 0x000e220000000a00 */
[----:B------:R-:W-:Y:S01]  /*2880*/  SHF.R.S32.HI R15, RZ, 0x1f, R14 ;  /* 0x0000001fff0f7819 */ /* 0x000fe2000001140e */
[----:B------:R-:W-:Y:S01]  /*2890*/  ULDC.64 UR6, c[0x0][0x5d0] ;  /* 0x0001740000067ab9 */ /* 0x000fe20000000a00 */
[----:B------:R-:W-:Y:S01]  /*28a0*/  SHF.R.S32.HI R25, RZ, 0x1f, R24 ;  /* 0x0000001fff197819 */ /* 0x000fe20000011418 */
[----:B------:R-:W-:Y:S02]  /*28b0*/  BSSY B0, `(.L_x_35) ;  /* 0x0000267000007945 */ /* 0x000fe40003800000 */
[----:B------:R-:W-:-:S04]  /*28c0*/  IMAD R9, R15, UR6, RZ ;  /* 0x000000060f097c24 */ /* 0x000fc8000f8e02ff */
[C---:B------:R-:W-:Y:S02]  /*28d0*/  IMAD R11, R14.reuse, UR7, R9 ;  /* 0x000000070e0b7c24 */ /* 0x040fe4000f8e0209 */
[----:B------:R-:W-:Y:S01]  /*28e0*/  IMAD.WIDE.U32 R8, R14, UR6, R24 ;  /* 0x000000060e087c25 */ /* 0x000fe2000f8e0018 */
[----:B------:R-:W-:-:S03]  /*28f0*/  ULDC.64 UR6, c[0x0][0x5c0] ;  /* 0x0001700000067ab9 */ /* 0x000fc60000000a00 */
[----:B------:R-:W-:Y:S02]  /*2900*/  IMAD.IADD R9, R9, 0x1, R11 ;  /* 0x0000000109097824 */ /* 0x000fe400078e020b */
[-C--:B0-----:R-:W-:Y:S02]  /*2910*/  IMAD R10, R31, R32.reuse, RZ ;  /* 0x000000201f0a7224 */ /* 0x081fe400078e02ff */
[----:B------:R-:W-:-:S04]  /*2920*/  IMAD.WIDE.U32 R8, R35, R32, R8 ;  /* 0x0000002023087225 */ /* 0x000fc800078e0008 */
[----:B------:R-:W-:Y:S01]  /*2930*/  IMAD R11, R35, R33, R10 ;  /* 0x00000021230b7224 */ /* 0x000fe200078e020a */
[----:B------:R-:W-:Y:S02]  /*2940*/  LEA R10, P0, R32, R8, 0x3 ;  /* 0x00000008200a7211 */ /* 0x000fe400078018ff */
[----:B------:R-:W-:Y:S01]  /*2950*/  IADD3 R8, P1, R8, UR6, RZ ;  /* 0x0000000608087c10 */ /* 0x000fe2000ff3e0ff */
[----:B------:R-:W-:Y:S01]  /*2960*/  IMAD.IADD R9, R9, 0x1, R11 ;  /* 0x0000000109097824 */ /* 0x000fe200078e020b */
[----:B------:R-:W-:-:S04]  /*2970*/  IADD3 R10, P2, R10, UR6, RZ ;  /* 0x000000060a0a7c10 */ /* 0x000fc8000ff5e0ff */
[----:B------:R-:W-:Y:S02]  /*2980*/  LEA.HI.X R11, R32, R9, R33, 0x3, P0 ;  /* 0x00000009200b7211 */ /* 0x000fe400000f1c21 */
[----:B----45:R-:W-:Y:S02]  /*2990*/  FSETP.NEU.AND P0, PT, R12, RZ, PT ;  /* 0x000000ff0c00720b */ /* 0x030fe40003f0d000 */
[----:B------:R-:W-:Y:S02]  /*29a0*/  IADD3.X R9, R9, UR7, RZ, P1, !PT ;  /* 0x0000000709097c10 */ /* 0x000fe40008ffe4ff */
[----:B------:R-:W-:-:S09]  /*29b0*/  IADD3.X R11, R11, UR7, RZ, P2, !PT ;  /* 0x000000070b0b7c10 */ /* 0x000fd200097fe4ff */
[----:B------:R-:W-:Y:S05]  /*29c0*/  @!P0 BRA `(.L_x_36) ;  /* 0x0000001c00148947 */ /* 0x000fea0003800000 */
[----:B------:R-:W-:Y:S01]  /*29d0*/  ULDC.64 UR6, c[0x0][0x5b8] ;  /* 0x00016e0000067ab9 */ /* 0x000fe20000000a00 */
[----:B------:R-:W-:Y:S01]  /*29e0*/  ISETP.GE.AND P0, PT, R28, 0x1, PT ;  /* 0x000000011c00780c */ /* 0x000fe20003f06270 */
[----:B------:R-:W-:Y:S01]  /*29f0*/  IMAD R15, R15, UR6, RZ ;  /* 0x000000060f0f7c24 */ /* 0x000fe2000f8e02ff */
[----:B------:R-:W-:Y:S01]  /*2a00*/  ULDC.64 UR10, c[0x0][0x5a8] ;  /* 0x00016a00000a7ab9 */ /* 0x000fe20000000a00 */
[C---:B------:R-:W-:Y:S01]  /*2a10*/  IMAD.WIDE.U32 R24, R14.reuse, UR6, R24 ;  /* 0x000000060e187c25 */ /* 0x040fe2000f8e0018 */
[----:B------:R-:W-:Y:S01]  /*2a20*/  ISETP.LT.OR P3, PT, R27, 0x1, !P0 ;  /* 0x000000011b00780c */ /* 0x000fe20004761670 */
[----:B------:R-:W-:Y:S02]  /*2a30*/  BSSY B1, `(.L_x_37) ;  /* 0x000000c000017945 */ /* 0x000fe40003800000 */
[----:B------:R-:W-:Y:S01]  /*2a40*/  IMAD R15, R14, UR7, R15 ;  /* 0x000000070e0f7c24 */ /* 0x000fe2000f8e020f */
[----:B------:R-:W-:Y:S02]  /*2a50*/  ULDC.64 UR6, c[0x0][0x5b0] ;  /* 0x00016c0000067ab9 */ /* 0x000fe40000000a00 */
[----:B------:R-:W-:-:S02]  /*2a60*/  IMAD R29, R31, UR6, RZ ;  /* 0x000000061f1d7c24 */ /* 0x000fc4000f8e02ff */
[----:B------:R-:W-:Y:S02]  /*2a70*/  IMAD.IADD R25, R25, 0x1, R15 ;  /* 0x0000000119197824 */ /* 0x000fe400078e020f */
[C---:B------:R-:W-:Y:S02]  /*2a80*/  IMAD R29, R35.reuse, UR7, R29 ;  /* 0x00000007231d7c24 */ /* 0x040fe4000f8e021d */
[----:B------:R-:W-:-:S03]  /*2a90*/  IMAD.WIDE.U32 R14, R35, UR6, R24 ;  /* 0x00000006230e7c25 */ /* 0x000fc6000f8e0018 */
[----:B------:R-:W-:-:S04]  /*2aa0*/  IADD3 R14, P1, R14, UR10, RZ ;  /* 0x0000000a0e0e7c10 */ /* 0x000fc8000ff3e0ff */
[--C-:B------:R-:W-:Y:S02]  /*2ab0*/  IADD3.X R15, R15, UR11, R29.reuse, P1, !PT ;  /* 0x0000000b0f0f7c10 */ /* 0x100fe40008ffe41d */
[----:B------:R-:W-:Y:S01]  /*2ac0*/  PRMT R29, RZ, 0x7610, R29 ;  /* 0x00007610ff1d7816 */ /* 0x000fe2000000001d */
[----:B------:R-:W-:Y:S06]  /*2ad0*/  @P3 BRA `(.L_x_38) ;  /* 0x0000000000043947 */ /* 0x000fec0003800000 */
[----:B------:R0:W5:Y:S02]  /*2ae0*/  LDG.E.U8 R29, desc[UR16][R14.64] ;  /* 0x000000100e1d7981 */ /* 0x000164000c1e1100 */
.L_x_38:
[----:B------:R-:W-:Y:S05]  /*2af0*/  BSYNC B1 ;  /* 0x0000000000017941 */ /* 0x000fea0003800000 */
.L_x_37:
[----:B-----5:R-:W-:Y:S01]  /*2b00*/  LOP3.LUT R29, R29, 0xff, RZ, 0xc0, !PT ;  /* 0x000000ff1d1d7812 */ /* 0x020fe200078ec0ff */
[----:B------:R-:W-:Y:S01]  /*2b10*/  BSSY B1, `(.L_x_39) ;  /* 0x000000c000017945 */ /* 0x000fe20003800000 */
[----:B------:R-:W-:Y:S02]  /*2b20*/  ISETP.GE.AND P1, PT, R28, 0x2, PT ;  /* 0x000000021c00780c */ /* 0x000fe40003f26270 */
[----:B------:R-:W-:Y:S02]  /*2b30*/  F2FP.F16.E4M3.UNPACK_B R29, R29 ;  /* 0x0000001dff1d723e */ /* 0x000fe400020006ff */
[----:B------:R-:W-:-:S03]  /*2b40*/  ISETP.LT.OR P2, PT, R27, 0x1, !P1 ;  /* 0x000000011b00780c */ /* 0x000fc60004f41670 */
[----:B------:R-:W-:-:S05]  /*2b50*/  HADD2.F32 R29, -RZ, R29.H0_H0 ;  /* 0x2000001dff1d7230 */ /* 0x000fca0000004100 */
[----:B------:R-:W-:Y:S01]  /*2b60*/  FMUL R32, R29, R12 ;  /* 0x0000000c1d207220 */ /* 0x000fe20000400000 */
[----:B------:R-:W-:-:S03]  /*2b70*/  PRMT R29, RZ, 0x7610, R29 ;  /* 0x00007610ff1d7816 */ /* 0x000fc6000000001d */
[----:B--2---:R-:W-:-:S05]  /*2b80*/  FFMA R32, R79, R7, R32 ;  /* 0x000000074f207223 */ /* 0x004fca0000000020 */
[----:B------:R-:W-:-:S05]  /*2b90*/  F2FP.SATFINITE.E4M3.F32.PACK_AB_MERGE_C R33, RZ, R32, RZ ;  /* 0x00000020ff21723e */ /* 0x000fca00048070ff */
[----:B------:R1:W-:Y:S01]  /*2ba0*/  @!P3 STG.E.U8 desc[UR16][R8.64], R33 ;  /* 0x000000210800b986 */ /* 0x0003e2000c101110 */
[----:B------:R-:W-:Y:S05]  /*2bb0*/  @P2 BRA `(.L_x_40) ;  /* 0x0000000000042947 */ /* 0x000fea0003800000 */
[----:B------:R2:W5:Y:S02]  /*2bc0*/  LDG.E.U8 R29, desc[UR16][R14.64+0x1] ;  /* 0x000001100e1d7981 */ /* 0x000564000c1e1100 */
.L_x_40:
[----:B------:R-:W-:Y:S05]  /*2bd0*/  BSYNC B1 ;  /* 0x0000000000017941 */ /* 0x000fea0003800000 */
.L_x_39:
[----:B-----5:R-:W-:Y:S01]  /*2be0*/  LOP3.LUT R29, R29, 0xff, RZ, 0xc0, !PT ;  /* 0x000000ff1d1d7812 */ /* 0x020fe200078ec0ff */
[----:B------:R-:W-:Y:S01]  /*2bf0*/  BSSY B1, `(.L_x_41) ;  /* 0x0000012000017945 */ /* 0x000fe20003800000 */
[----:B-1----:R-:W-:Y:S02]  /*2c00*/  IADD3 R33, P3, R35, 0x8, RZ ;  /* 0x0000000823217810 */ /* 0x002fe40007f7e0ff */
[----:B------:R-:W-:Y:S02]  /*2c10*/  F2FP.F16.E4M3.UNPACK_B R29, R29 ;  /* 0x0000001dff1d723e */ /* 0x000fe400020006ff */
[----:B------:R-:W-:Y:S01]  /*2c20*/  ISETP.LT.OR P0, PT, R27, 0x9, !P0 ;  /* 0x000000091b00780c */ /* 0x000fe20004701670 */
[----:B------:R-:W-:Y:S02]  /*2c30*/  IMAD.X R30, RZ, RZ, R31, P3 ;  /* 0x000000ffff1e7224 */ /* 0x000fe400018e061f */
[----:B------:R-:W-:Y:S02]  /*2c40*/  HADD2.F32 R29, -RZ, R29.H0_H0 ;  /* 0x2000001dff1d7230 */ /* 0x000fe40000004100 */
[----:B------:R-:W-:-:S02]  /*2c50*/  IMAD R30, R30, UR6, RZ ;  /* 0x000000061e1e7c24 */ /* 0x000fc4000f8e02ff */
[----:B------:R-:W-:-:S04]  /*2c60*/  IMAD.WIDE.U32 R24, R33, UR6, R24 ;  /* 0x0000000621187c25 */ /* 0x000fc8000f8e0018 */
[----:B------:R-:W-:Y:S01]  /*2c70*/  FMUL R29, R29, R12 ;  /* 0x0000000c1d1d7220 */ /* 0x000fe20000400000 */
[----:B------:R-:W-:-:S03]  /*2c80*/  IMAD R33, R33, UR7, R30 ;  /* 0x0000000721217c24 */ /* 0x000fc6000f8e021e */
[----:B------:R-:W-:Y:S01]  /*2c90*/  FFMA R29, R80, R7, R29 ;  /* 0x00000007501d7223 */ /* 0x000fe2000000001d */
[----:B------:R-:W-:-:S04]  /*2ca0*/  IADD3 R24, P3, R24, UR10, RZ ;  /* 0x0000000a18187c10 */ /* 0x000fc8000ff7e0ff */
[----:B------:R-:W-:Y:S02]  /*2cb0*/  F2FP.SATFINITE.E4M3.F32.PACK_AB_MERGE_C R31, RZ, R29, RZ ;  /* 0x0000001dff1f723e */ /* 0x000fe400048070ff */
[----:B------:R-:W-:Y:S02]  /*2cc0*/  IADD3.X R25, R25, UR11, R33, P3, !PT ;  /* 0x0000000b19197c10 */ /* 0x000fe40009ffe421 */
[----:B------:R-:W-:Y:S01]  /*2cd0*/  PRMT R29, RZ, 0x7610, R29 ;  /* 0x00007610ff1d7816 */ /* 0x000fe2000000001d */
[----:B------:R1:W-:Y:S01]  /*2ce0*/  @!P2 STG.E.U8 desc[UR16][R8.64+0x1], R31 ;  /* 0x0000011f0800a986 */ /* 0x0003e2000c101110 */
[----:B------:R-:W-:Y:S05]  /*2cf0*/  @P0 BRA `(.L_x_42) ;  /* 0x0000000000040947 */ /* 0x000fea0003800000 */
[----:B------:R3:W5:Y:S02]  /*2d00*/  LDG.E.U8 R29, desc[UR16][R24.64] ;  /* 0x00000010181d7981 */ /* 0x000764000c1e1100 */
.L_x_42:
[----:B------:R-:W-:Y:S05]  /*2d10*/  BSYNC B1 ;  /* 0x0000000000017941 */ /* 0x000fea0003800000 */
.L_x_41:
[----:B-----5:R-:W-:Y:S01]  /*2d20*/  LOP3.LUT R29, R29, 0xff, RZ, 0xc0, !PT ;  /* 0x000000ff1d1d7812 */ /* 0x020fe200078ec0ff */
[----:B------:R-:W-:Y:S01]  /*2d30*/  BSSY B1, `(.L_x_43) ;  /* 0x000000b000017945 */ /* 0x000fe20003800000 */
[----:B------:R-:W-:Y:S02]  /*2d40*/  ISETP.LT.OR P1, PT, R27, 0x9, !P1 ;  /* 0x000000091b00780c */ /* 0x000fe40004f21670 */
[----:B------:R-:W-:-:S05]  /*2d50*/  F2FP.F16.E4M3.UNPACK_B R29, R29 ;  /* 0x0000001dff1d723e */ /* 0x000fca00020006ff */
[----:B------:R-:W-:-:S05]  /*2d60*/  HADD2.F32 R29, -RZ, R29.H0_H0 ;  /* 0x2000001dff1d7230 */ /* 0x000fca0000004100 */
[----:B------:R-:W-:Y:S01]  /*2d70*/  FMUL R30, R29, R12 ;  /* 0x0000000c1d1e7220 */ /* 0x000fe20000400000 */
[----:B------:R-:W-:-:S03]  /*2d80*/  PRMT R29, RZ, 0x7610, R29 ;  /* 0x00007610ff1d7816 */ /* 0x000fc6000000001d */
[----:B------:R-:W-:-:S05]  /*2d90*/  FFMA R30, R77, R7, R30 ;  /* 0x000000074d1e7223 */ /* 0x000fca000000001e */
[----:B-1----:R-:W-:-:S05]  /*2da0*/  F2FP.SATFINITE.E4M3.F32.PACK_AB_MERGE_C R31, RZ, R30, RZ ;  /* 0x0000001eff1f723e */ /* 0x002fca00048070ff */
[----:B------:R1:W-:Y:S01]  /*2db0*/  @!P0 STG.E.U8 desc[UR16][R10.64], R31 ;  /* 0x0000001f0a008986 */ /* 0x0003e2000c101110 */
[----:B------:R-:W-:Y:S05]  /*2dc0*/  @P1 BRA `(.L_x_44) ;  /* 0x0000000000041947 */ /* 0x000fea0003800000 */
[----:B------:R4:W5:Y:S02]  /*2dd0*/  LDG.E.U8 R29, desc[UR16][R24.64+0x1] ;  /* 0x00000110181d7981 */ /* 0x000964000c1e1100 */
.L_x_44:
[----:B------:R-:W-:Y:S05]  /*2de0*/  BSYNC B1 ;  /* 0x0000000000017941 */ /* 0x000fea0003800000 */
.L_x_43:
[----:B-----5:R-:W-:Y:S01]  /*2df0*/  LOP3.LUT R29, R29, 0xff, RZ, 0xc0, !PT ;  /* 0x000000ff1d1d7812 */ /* 0x020fe200078ec0ff */
[----:B------:R-:W-:Y:S01]  /*2e00*/  BSSY B1, `(.L_x_45) ;  /* 0x000000c000017945 */ /* 0x000fe20003800000 */
[----:B------:R-:W-:Y:S02]  /*2e10*/  ISETP.GE.AND P0, PT, R28, 0x9, PT ;  /* 0x000000091c00780c */ /* 0x000fe40003f06270 */
[----:B------:R-:W-:Y:S02]  /*2e20*/  F2FP.F16.E4M3.UNPACK_B R29, R29 ;  /* 0x0000001dff1d723e */ /* 0x000fe400020006ff */
[----:B------:R-:W-:-:S03]  /*2e30*/  ISETP.LT.OR P2, PT, R27, 0x1, !P0 ;  /* 0x000000011b00780c */ /* 0x000fc60004741670 */
[----:B------:R-:W-:-:S05]  /*2e40*/  HADD2.F32 R29, -RZ, R29.H0_H0 ;  /* 0x2000001dff1d7230 */ /* 0x000fca0000004100 */
[----:B------:R-:W-:-:S04]  /*2e50*/  FMUL R29, R29, R12 ;  /* 0x0000000c1d1d7220 */ /* 0x000fc80000400000 */
[----:B------:R-:W-:-:S05]  /*2e60*/  FFMA R29, R78, R7, R29 ;  /* 0x000000074e1d7223 */ /* 0x000fca000000001d */
[----:B-1----:R-:W-:Y:S02]  /*2e70*/  F2FP.SATFINITE.E4M3.F32.PACK_AB_MERGE_C R31, RZ, R29, RZ ;  /* 0x0000001dff1f723e */ /* 0x002fe400048070ff */
[----:B------:R-:W-:-:S03]  /*2e80*/  PRMT R29, RZ, 0x7610, R29 ;  /* 0x00007610ff1d7816 */ /* 0x000fc6000000001d */
[----:B------:R1:W-:Y:S01]  /*2e90*/  @!P1 STG.E.U8 desc[UR16][R10.64+0x1], R31 ;  /* 0x0000011f0a009986 */ /* 0x0003e2000c101110 */
[----:B------:R-:W-:Y:S05]  /*2ea0*/  @P2 BRA `(.L_x_46) ;  /* 0x0000000000042947 */ /* 0x000fea0003800000 */
[----:B------:R0:W5:Y:S02]  /*2eb0*/  LDG.E.U8 R29, desc[UR16][R14.64+0x8] ;  /* 0x000008100e1d7981 */ /* 0x000164000c1e1100 */
.L_x_46:
[----:B------:R-:W-:Y:S05]  /*2ec0*/  BSYNC B1 ;  /* 0x0000000000017941 */ /* 0x000fea0003800000 */
.L_x_45:
        /* <DEDUP_REMOVED lines=13> */
.L_x_48:
[----:B------:R-:W-:Y:S05]  /*2fa0*/  BSYNC B1 ;  /* 0x0000000000017941 */ /* 0x000fea0003800000 */
.L_x_47:
[----:B-----5:R-:W-:Y:S01]  /*2fb0*/  LOP3.LUT R29, R29, 0xff, RZ, 0xc0, !PT ;  /* 0x000000ff1d1d7812 */ /* 0x020fe200078ec0ff */
[----:B------:R-:W-:Y:S01]  /*2fc0*/  BSSY B1, `(.L_x_49) ;  /* 0x000000b000017945 */ /* 0x000fe20003800000 */
[----:B------:R-:W-:Y:S02]  /*2fd0*/  ISETP.LT.OR P0, PT, R27, 0x9, !P0 ;  /* 0x000000091b00780c */ /* 0x000fe40004701670 */
[----:B------:R-:W-:-:S05]  /*2fe0*/  F2FP.F16.E4M3.UNPACK_B R29, R29 ;  /* 0x0000001dff1d723e */ /* 0x000fca00020006ff */
        /* <DEDUP_REMOVED lines=8> */
.L_x_50:
[----:B------:R-:W-:Y:S05]  /*3070*/  BSYNC B1 ;  /* 0x0000000000017941 */ /* 0x000fea0003800000 */
.L_x_49:
        /* <DEDUP_REMOVED lines=12> */
.L_x_52:
[----:B------:R-:W-:Y:S05]  /*3140*/  BSYNC B1 ;  /* 0x0000000000017941 */ /* 0x000fea0003800000 */
.L_x_51:
        /* <DEDUP_REMOVED lines=13> */
.L_x_54:
[----:B------:R-:W-:Y:S05]  /*3220*/  BSYNC B1 ;  /* 0x0000000000017941 */ /* 0x000fea0003800000 */
.L_x_53:
        /* <DEDUP_REMOVED lines=13> */
.L_x_56:
[----:B------:R-:W-:Y:S05]  /*3300*/  BSYNC B1 ;  /* 0x0000000000017941 */ /* 0x000fea0003800000 */
.L_x_55:
        /* <DEDUP_REMOVED lines=12> */
.L_x_58:
[----:B------:R-:W-:Y:S05]  /*33d0*/  BSYNC B1 ;  /* 0x0000000000017941 */ /* 0x000fea0003800000 */
.L_x_57:
        /* <DEDUP_REMOVED lines=12> */
.L_x_60:
[----:B------:R-:W-:Y:S05]  /*34a0*/  BSYNC B1 ;  /* 0x0000000000017941 */ /* 0x000fea0003800000 */
.L_x_59:
        /* <DEDUP_REMOVED lines=13> */
.L_x_62:
[----:B------:R-:W-:Y:S05]  /*3580*/  BSYNC B1 ;  /* 0x0000000000017941 */ /* 0x000fea0003800000 */
.L_x_61:
        /* <DEDUP_REMOVED lines=13> */
.L_x_64:
[----:B------:R-:W-:Y:S05]  /*3660*/  BSYNC B1 ;  /* 0x0000000000017941 */ /* 0x000fea0003800000 */
.L_x_63:
        /* <DEDUP_REMOVED lines=12> */
.L_x_66:
[----:B------:R-:W-:Y:S05]  /*3730*/  BSYNC B1 ;  /* 0x0000000000017941 */ /* 0x000fea0003800000 */
.L_x_65:
        /* <DEDUP_REMOVED lines=12> */
.L_x_68:
[----:B------:R-:W-:Y:S05]  /*3800*/  BSYNC B1 ;  /* 0x0000000000017941 */ /* 0x000fea0003800000 */
.L_x_67:
        /* <DEDUP_REMOVED lines=13> */
.L_x_70:
[----:B------:R-:W-:Y:S05]  /*38e0*/  BSYNC B1 ;  /* 0x0000000000017941 */ /* 0x000fea0003800000 */
.L_x_69:
        /* <DEDUP_REMOVED lines=13> */
.L_x_72:
[----:B------:R-:W-:Y:S05]  /*39c0*/  BSYNC B1 ;  /* 0x0000000000017941 */ /* 0x000fea0003800000 */
.L_x_71:
        /* <DEDUP_REMOVED lines=12> */
.L_x_74:
[----:B------:R-:W-:Y:S05]  /*3a90*/  BSYNC B1 ;  /* 0x0000000000017941 */ /* 0x000fea0003800000 */
.L_x_73:
        /* <DEDUP_REMOVED lines=12> */
.L_x_76:
[----:B------:R-:W-:Y:S05]  /*3b60*/  BSYNC B1 ;  /* 0x0000000000017941 */ /* 0x000fea0003800000 */
.L_x_75:
        /* <DEDUP_REMOVED lines=13> */
.L_x_78:
[----:B------:R-:W-:Y:S05]  /*3c40*/  BSYNC B1 ;  /* 0x0000000000017941 */ /* 0x000fea0003800000 */
.L_x_77:
        /* <DEDUP_REMOVED lines=13> */
.L_x_80:
[----:B------:R-:W-:Y:S05]  /*3d20*/  BSYNC B1 ;  /* 0x0000000000017941 */ /* 0x000fea0003800000 */
.L_x_79:
        /* <DEDUP_REMOVED lines=12> */
.L_x_82:
[----:B------:R-:W-:Y:S05]  /*3df0*/  BSYNC B1 ;  /* 0x0000000000017941 */ /* 0x000fea0003800000 */
.L_x_81:
[----:B-----5:R-:W-:Y:S01]  /*3e00*/  LOP3.LUT R29, R29, 0xff, RZ, 0xc0, !PT ;  /* 0x000000ff1d1d7812 */ /* 0x020fe200078ec0ff */
[----:B------:R-:W-:Y:S01]  /*3e10*/  BSSY B1, `(.L_x_83) ;  /* 0x000000b000017945 */ /* 0x000fe20003800000 */
[----:B------:R-:W-:Y:S02]  /*3e20*/  ISETP.LT.OR P1, PT, R27, 0x9, !P1 ;  /* 0x000000091b00780c */ /* 0x000fe40004f21670 */
[----:B------:R-:W-:-:S05]  /*3e30*/  F2FP.F16.E4M3.UNPACK_B R29, R29 ;  /* 0x0000001dff1d723e */ /* 0x000fca00020006ff */
[----:B------:R-:W-:-:S05]  /*3e40*/  HADD2.F32 R29, -RZ, R29.H0_H0 ;  /* 0x2000001dff1d7230 */ /* 0x000fca0000004100 */
[----:B------:R-:W-:-:S04]  /*3e50*/  FMUL R30, R29, R12 ;  /* 0x0000000c1d1e7220 */ /* 0x000fc80000400000 */
[----:B------:R-:W-:Y:S01]  /*3e60*/  FFMA R30, R23, R7, R30 ;  /* 0x00000007171e7223 */ /* 0x000fe2000000001e */
[----:B------:R-:W-:-:S04]  /*3e70*/  PRMT R23, RZ, 0x7610, R23 ;  /* 0x00007610ff177816 */ /* 0x000fc80000000017 */
[----:B------:R-:W-:-:S05]  /*3e80*/  F2FP.SATFINITE.E4M3.F32.PACK_AB_MERGE_C R29, RZ, R30, RZ ;  /* 0x0000001eff1d723e */ /* 0x000fca00048070ff */
[----:B------:R0:W-:Y:S01]  /*3e90*/  @!P0 STG.E.U8 desc[UR16][R10.64+0x28], R29 ;  /* 0x0000281d0a008986 */ /* 0x0001e2000c101110 */
[----:B------:R-:W-:Y:S05]  /*3ea0*/  @P1 BRA `(.L_x_84) ;  /* 0x0000000000041947 */ /* 0x000fea0003800000 */
[----:B------:R0:W5:Y:S02]  /*3eb0*/  LDG.E.U8 R23, desc[UR16][R24.64+0x29] ;  /* 0x0000291018177981 */ /* 0x000164000c1e1100 */
.L_x_84:
[----:B------:R-:W-:Y:S05]  /*3ec0*/  BSYNC B1 ;  /* 0x0000000000017941 */ /* 0x000fea0003800000 */
.L_x_83:
        /* <DEDUP_REMOVED lines=8> */
[----:B0-----:R-:W-:Y:S02]  /*3f50*/  F2FP.SATFINITE.E4M3.F32.PACK_AB_MERGE_C R29, RZ, R23, RZ ;  /* 0x00000017ff1d723e */ /* 0x001fe400048070ff */
[----:B------:R-:W-:-:S03]  /*3f60*/  PRMT R23, RZ, 0x7610, R23 ;  /* 0x00007610ff177816 */ /* 0x000fc60000000017 */
[----:B------:R0:W-:Y:S01]  /*3f70*/  @!P1 STG.E.U8 desc[UR16][R10.64+0x29], R29 ;  /* 0x0000291d0a009986 */ /* 0x0001e2000c101110 */
[----:B------:R-:W-:Y:S05]  /*3f80*/  @P2 BRA `(.L_x_86) ;  /* 0x0000000000042947 */ /* 0x000fea0003800000 */
[----:B------:R0:W5:Y:S02]  /*3f90*/  LDG.E.U8 R23, desc[UR16][R14.64+0x30] ;  /* 0x000030100e177981 */ /* 0x000164000c1e1100 */
.L_x_86:
[----:B------:R-:W-:Y:S05]  /*3fa0*/  BSYNC B1 ;  /* 0x0000000000017941 */ /* 0x000fea0003800000 */
.L_x_85:
[----:B-----5:R-:W-:Y:S01]  /*3fb0*/  LOP3.LUT R23, R23, 0xff, RZ, 0xc0, !PT ;  /* 0x000000ff17177812 */ /* 0x020fe200078ec0ff */
[----:B------:R-:W-:Y:S01]  /*3fc0*/  BSSY B1, `(.L_x_87) ;  /* 0x000000c000017945 */ /* 0x000fe20003800000 */
[----:B------:R-:W-:Y:S02]  /*3fd0*/  ISETP.GE.AND P1, PT, R28, 0x32, PT ;  /* 0x000000321c00780c */ /* 0x000fe40003f26270 */
[----:B------:R-:W-:Y:S02]  /*3fe0*/  F2FP.F16.E4M3.UNPACK_B R23, R23 ;  /* 0x00000017ff17723e */ /* 0x000fe400020006ff */
[----:B------:R-:W-:-:S03]  /*3ff0*/  ISETP.LT.OR P3, PT, R27, 0x1, !P1 ;  /* 0x000000011b00780c */ /* 0x000fc60004f61670 */
        /* <DEDUP_REMOVED lines=8> */
.L_x_88:
[----:B------:R-:W-:Y:S05]  /*4080*/  BSYNC B1 ;  /* 0x0000000000017941 */ /* 0x000fea0003800000 */
.L_x_87:
[----:B-----5:R-:W-:Y:S01]  /*4090*/  LOP3.LUT R21, R21, 0xff, RZ, 0xc0, !PT ;  /* 0x000000ff15157812 */ /* 0x020fe200078ec0ff */
[----:B------:R-:W-:Y:S01]  /*40a0*/  BSSY B1, `(.L_x_89) ;  /* 0x000000b000017945 */ /* 0x000fe20003800000 */
[----:B------:R-:W-:Y:S02]  /*40b0*/  ISETP.LT.OR P0, PT, R27, 0x9, !P0 ;  /* 0x000000091b00780c */ /* 0x000fe40004701670 */
[----:B------:R-:W-:-:S05]  /*40c0*/  F2FP.F16.E4M3.UNPACK_B R21, R21 ;  /* 0x00000015ff15723e */ /* 0x000fca00020006ff */
        /* <DEDUP_REMOVED lines=8> */
.L_x_90:
[----:B------:R-:W-:Y:S05]  /*4150*/  BSYNC B1 ;  /* 0x0000000000017941 */ /* 0x000fea0003800000 */
.L_x_89:
        /* <DEDUP_REMOVED lines=12> */
.L_x_92:
[----:B------:R-:W-:Y:S05]  /*4220*/  BSYNC B1 ;  /* 0x0000000000017941 */ /* 0x000fea0003800000 */
.L_x_91:
        /* <DEDUP_REMOVED lines=13> */
.L_x_94:
[----:B------:R-:W-:Y:S05]  /*4300*/  BSYNC B1 ;  /* 0x0000000000017941 */ /* 0x000fea0003800000 */
.L_x_93:
        /* <DEDUP_REMOVED lines=13> */
.L_x_96:
[----:B------:R-:W-:Y:S05]  /*43e0*/  BSYNC B1 ;  /* 0x0000000000017941 */ /* 0x000fea0003800000 */
.L_x_95:
[----:B-----5:R-:W-:Y:S01]  /*43f0*/  LOP3.LUT R17, R17, 0xff, RZ, 0xc0, !PT ;  /* 0x000000ff11117812 */ /* 0x020fe200078ec0ff */
[----:B------:R-:W-:Y:S01]  /*4400*/  BSSY B1, `(.L_x_97) ;  /* 0x000000b000017945 */ /* 0x000fe20003800000 */
[----:B------:R-:W-:Y:S02]  /*4410*/  ISETP.LT.OR P0, PT, R27, 0x9, !P0 ;  /* 0x000000091b00780c */ /* 0x000fe40004701670 */
[----:B------:R-:W-:Y:S02]  /*4420*/  F2FP.F16.E4M3.UNPACK_B R17, R17 ;  /* 0x00000011ff11723e */ /* 0x000fe400020006ff */
[----:B0-2---:R-:W-:-:S03]  /*4430*/  PRMT R14, RZ, 0x7610, R14 ;  /* 0x00007610ff0e7816 */ /* 0x005fc6000000000e */
[----:B------:R-:W-:-:S05]  /*4440*/  HADD2.F32 R17, -RZ, R17.H0_H0 ;  /* 0x20000011ff117230 */ /* 0x000fca0000004100 */
[----:B------:R-:W-:-:S04]  /*4450*/  FMUL R17, R17, R12 ;  /* 0x0000000c11117220 */ /* 0x000fc80000400000 */
[----:B------:R-:W-:-:S05]  /*4460*/  FFMA R17, R18, R7, R17 ;  /* 0x0000000712117223 */ /* 0x000fca0000000011 */
[----:B------:R-:W-:-:S05]  /*4470*/  F2FP.SATFINITE.E4M3.F32.PACK_AB_MERGE_C R17, RZ, R17, RZ ;  /* 0x00000011ff11723e */ /* 0x000fca00048070ff */
[----:B------:R0:W-:Y:S01]  /*4480*/  @!P3 STG.E.U8 desc[UR16][R8.64+0x39], R17 ;  /* 0x000039110800b986 */ /* 0x0001e2000c101110 */
[----:B------:R-:W-:Y:S05]  /*4490*/  @P0 BRA `(.L_x_98) ;  /* 0x0000000000040947 */ /* 0x000fea0003800000 */
[----:B------:R2:W5:Y:S02]  /*44a0*/  LDG.E.U8 R14, desc[UR16][R24.64+0x38] ;  /* 0x00003810180e7981 */ /* 0x000564000c1e1100 */
.L_x_98:
[----:B------:R-:W-:Y:S05]  /*44b0*/  BSYNC B1 ;  /* 0x0000000000017941 */ /* 0x000fea0003800000 */
.L_x_97:
[----:B-----5:R-:W-:Y:S01]  /*44c0*/  LOP3.LUT R14, R14, 0xff, RZ, 0xc0, !PT ;  /* 0x000000ff0e0e7812 */ /* 0x020fe200078ec0ff */
[----:B------:R-:W-:Y:S01]  /*44d0*/  BSSY B1, `(.L_x_99) ;  /* 0x000000b000017945 */ /* 0x000fe20003800000 */
[----:B------:R-:W-:Y:S02]  /*44e0*/  ISETP.LT.OR P1, PT, R27, 0x9, !P1 ;  /* 0x000000091b00780c */ /* 0x000fe40004f21670 */
[----:B------:R-:W-:-:S05]  /*44f0*/  F2FP.F16.E4M3.UNPACK_B R14, R14 ;  /* 0x0000000eff0e723e */ /* 0x000fca00020006ff */
[----:B01----:R-:W-:-:S05]  /*4500*/  HADD2.F32 R9, -RZ, R14.H0_H0 ;  /* 0x2000000eff097230 */ /* 0x003fca0000004100 */
[----:B------:R-:W-:-:S04]  /*4510*/  FMUL R8, R9, R12 ;  /* 0x0000000c09087220 */ /* 0x000fc80000400000 */
[----:B------:R-:W-:-:S05]  /*4520*/  FFMA R8, R13, R7, R8 ;  /* 0x000000070d087223 */ /* 0x000fca0000000008 */
[----:B------:R-:W-:Y:S02]  /*4530*/  F2FP.SATFINITE.E4M3.F32.PACK_AB_MERGE_C R9, RZ, R8, RZ ;  /* 0x00000008ff09723e */ /* 0x000fe400048070ff */
[----:B------:R-:W-:-:S03]  /*4540*/  PRMT R8, RZ, 0x7610, R8 ;  /* 0x00007610ff087816 */ /* 0x000fc60000000008 */
[----:B------:R0:W-:Y:S01]  /*4550*/  @!P0 STG.E.U8 desc[UR16][R10.64+0x38], R9 ;  /* 0x000038090a008986 */ /* 0x0001e2000c101110 */
[----:B------:R-:W-:Y:S05]  /*4560*/  @P1 BRA `(.L_x_100) ;  /* 0x0000000000041947 */ /* 0x000fea0003800000 */
[----:B------:R1:W5:Y:S02]  /*4570*/  LDG.E.U8 R8, desc[UR16][R24.64+0x39] ;  /* 0x0000391018087981 */ /* 0x000364000c1e1100 */
.L_x_100:
[----:B------:R-:W-:Y:S05]  /*4580*/  BSYNC B1 ;  /* 0x0000000000017941 */ /* 0x000fea0003800000 */
.L_x_99:
[----:B------:R-:W-:Y:S05]  /*4590*/  @P1 BRA `(.L_x_101) ;  /* 0x0000000800601947 */ /* 0x000fea0003800000 */
[----:B-----5:R-:W-:-:S04]  /*45a0*/  LOP3.LUT R8, R8, 0xff, RZ, 0xc0, !PT ;  /* 0x000000ff08087812 */ /* 0x020fc800078ec0ff */
[----:B------:R-:W-:-:S05]  /*45b0*/  F2FP.F16.E4M3.UNPACK_B R8, R8 ;  /* 0x00000008ff08723e */ /* 0x000fca00020006ff */
[----:B0-----:R-:W-:-:S05]  /*45c0*/  HADD2.F32 R9, -RZ, R8.H0_H0 ;  /* 0x20000008ff097230 */ /* 0x001fca0000004100 */
[----:B------:R-:W-:-:S04]  /*45d0*/  FMUL R9, R9, R12 ;  /* 0x0000000c09097220 */ /* 0x000fc80000400000 */
[----:B------:R-:W-:-:S05]  /*45e0*/  FFMA R9, R16, R7, R9 ;  /* 0x0000000710097223 */ /* 0x000fca0000000009 */
[----:B------:R-:W-:-:S05]  /*45f0*/  F2FP.SATFINITE.E4M3.F32.PACK_AB_MERGE_C R9, RZ, R9, RZ ;  /* 0x00000009ff09723e */ /* 0x000fca00048070ff */
[----:B------:R0:W-:Y:S01]  /*4600*/  STG.E.U8 desc[UR16][R10.64+0x39], R9 ;  /* 0x000039090a007986 */ /* 0x0001e2000c101110 */
[----:B------:R-:W-:Y:S05]  /*4610*/  BRA `(.L_x_101) ;  /* 0x0000000800407947 */ /* 0x000fea0003800000 */
.L_x_36:
[C---:B------:R-:W-:Y:S01]  /*4620*/  ISETP.GE.AND P3, PT, R28.reuse, 0x1, PT ;  /* 0x000000011c00780c */ /* 0x040fe20003f66270 */
[-C--:B--2---:R-:W-:Y:S01]  /*4630*/  FMUL R79, R79, R7.reuse ;  /* 0x000000074f4f7220 */ /* 0x084fe20000400000 */
[----:B------:R-:W-:Y:S01]  /*4640*/  ISETP.GE.AND P0, PT, R28, 0x2, PT ;  /* 0x000000021c00780c */ /* 0x000fe20003f06270 */
[-C--:B------:R-:W-:Y:S01]  /*4650*/  FMUL R80, R80, R7.reuse ;  /* 0x0000000750507220 */ /* 0x080fe20000400000 */
[----:B------:R-:W-:Y:S01]  /*4660*/  ISETP.LT.OR P1, PT, R27, 0x1, !P3 ;  /* 0x000000011b00780c */ /* 0x000fe20005f21670 */
[-C--:B------:R-:W-:Y:S01]  /*4670*/  FMUL R77, R77, R7.reuse ;  /* 0x000000074d4d7220 */ /* 0x080fe20000400000 */
[C---:B------:R-:W-:Y:S01]  /*4680*/  ISETP.LT.OR P2, PT, R27.reuse, 0x1, !P0 ;  /* 0x000000011b00780c */ /* 0x040fe20004741670 */
[-C--:B------:R-:W-:Y:S01]  /*4690*/  FMUL R78, R78, R7.reuse ;  /* 0x000000074e4e7220 */ /* 0x080fe20000400000 */
[----:B------:R-:W-:Y:S01]  /*46a0*/  ISETP.LT.OR P3, PT, R27, 0x9, !P3 ;  /* 0x000000091b00780c */ /* 0x000fe20005f61670 */
[----:B------:R-:W-:Y:S01]  /*46b0*/  FMUL R75, R75, R7 ;  /* 0x000000074b4b7220 */ /* 0x000fe20000400000 */
[----:B------:R-:W-:Y:S01]  /*46c0*/  F2FP.SATFINITE.E4M3.F32.PACK_AB_MERGE_C R79, RZ, R79, RZ ;  /* 0x0000004fff4f723e */ /* 0x000fe200048070ff */
[-C--:B------:R-:W-:Y:S01]  /*46d0*/  FMUL R76, R76, R7.reuse ;  /* 0x000000074c4c7220 */ /* 0x080fe20000400000 */
[----:B------:R-:W-:Y:S01]  /*46e0*/  F2FP.SATFINITE.E4M3.F32.PACK_AB_MERGE_C R15, RZ, R80, RZ ;  /* 0x00000050ff0f723e */ /* 0x000fe200048070ff */
[----:B------:R-:W-:Y:S01]  /*46f0*/  FMUL R73, R73, R7 ;  /* 0x0000000749497220 */ /* 0x000fe20000400000 */
[----:B------:R-:W-:Y:S01]  /*4700*/  F2FP.SATFINITE.E4M3.F32.PACK_AB_MERGE_C R77, RZ, R77, RZ ;  /* 0x0000004dff4d723e */ /* 0x000fe200048070ff */
[-C--:B------:R-:W-:Y:S01]  /*4710*/  FMUL R74, R74, R7.reuse ;  /* 0x000000074a4a7220 */ /* 0x080fe20000400000 */
[----:B------:R-:W-:Y:S01]  /*4720*/  ISETP.LT.OR P0, PT, R27, 0x9, !P0 ;  /* 0x000000091b00780c */ /* 0x000fe20004701670 */
[----:B------:R-:W-:Y:S01]  /*4730*/  @!P1 STG.E.U8 desc[UR16][R8.64], R79 ;  /* 0x0000004f08009986 */ /* 0x000fe2000c101110 */
[C---:B------:R-:W-:Y:S01]  /*4740*/  ISETP.GE.AND P1, PT, R28.reuse, 0x9, PT ;  /* 0x000000091c00780c */ /* 0x040fe20003f26270 */
[----:B------:R-:W-:Y:S01]  /*4750*/  FMUL R69, R69, R7 ;  /* 0x0000000745457220 */ /* 0x000fe20000400000 */
[----:B------:R-:W-:Y:S01]  /*4760*/  F2FP.SATFINITE.E4M3.F32.PACK_AB_MERGE_C R75, RZ, R75, RZ ;  /* 0x0000004bff4b723e */ /* 0x000fe200048070ff */
[----:B------:R0:W-:Y:S01]  /*4770*/  @!P2 STG.E.U8 desc[UR16][R8.64+0x1], R15 ;  /* 0x0000010f0800a986 */ /* 0x0001e2000c101110 */
[----:B------:R-:W-:Y:S01]  /*4780*/  ISETP.GE.AND P2, PT, R28, 0xa, PT ;  /* 0x0000000a1c00780c */ /* 0x000fe20003f46270 */
[-C--:B------:R-:W-:Y:S01]  /*4790*/  FMUL R70, R70, R7.reuse ;  /* 0x0000000746467220 */ /* 0x080fe20000400000 */
[----:B------:R-:W-:Y:S01]  /*47a0*/  F2FP.SATFINITE.E4M3.F32.PACK_AB_MERGE_C R25, RZ, R76, RZ ;  /* 0x0000004cff19723e */ /* 0x000fe200048070ff */
[----:B------:R-:W-:Y:S01]  /*47b0*/  @!P3 STG.E.U8 desc[UR16][R10.64], R77 ;  /* 0x0000004d0a00b986 */ /* 0x000fe2000c101110 */
[C---:B------:R-:W-:Y:S01]  /*47c0*/  ISETP.LT.OR P3, PT, R27.reuse, 0x1, !P1 ;  /* 0x000000011b00780c */ /* 0x040fe20004f61670 */
[-C--:B------:R-:W-:Y:S01]  /*47d0*/  FMUL R68, R68, R7.reuse ;  /* 0x0000000744447220 */ /* 0x080fe20000400000 */
[----:B------:R-:W-:Y:S01]  /*47e0*/  ISETP.LT.OR P5, PT, R27, 0x1, !P2 ;  /* 0x000000011b00780c */ /* 0x000fe200057a1670 */
[-C--:B------:R-:W-:Y:S01]  /*47f0*/  FMUL R67, R67, R7.reuse ;  /* 0x0000000743437220 */ /* 0x080fe20000400000 */
[----:B------:R-:W-:Y:S01]  /*4800*/  ISETP.LT.OR P1, PT, R27, 0x9, !P1 ;  /* 0x000000091b00780c */ /* 0x000fe20004f21670 */
[----:B------:R-:W-:Y:S01]  /*4810*/  FMUL R65, R65, R7 ;  /* 0x0000000741417220 */ /* 0x000fe20000400000 */
[----:B------:R-:W-:Y:S01]  /*4820*/  F2FP.SATFINITE.E4M3.F32.PACK_AB_MERGE_C R73, RZ, R73, RZ ;  /* 0x00000049ff49723e */ /* 0x000fe200048070ff */
[-C--:B------:R-:W-:Y:S01]  /*4830*/  FMUL R66, R66, R7.reuse ;  /* 0x0000000742427220 */ /* 0x080fe20000400000 */
[----:B0-----:R-:W-:Y:S01]  /*4840*/  F2FP.SATFINITE.E4M3.F32.PACK_AB_MERGE_C R15, RZ, R78, RZ ;  /* 0x0000004eff0f723e */ /* 0x001fe200048070ff */
[-C--:B------:R-:W-:Y:S01]  /*4850*/  FMUL R64, R64, R7.reuse ;  /* 0x0000000740407220 */ /* 0x080fe20000400000 */
[----:B------:R-:W-:Y:S01]  /*4860*/  ISETP.LT.OR P2, PT, R27, 0x9, !P2 ;  /* 0x000000091b00780c */ /* 0x000fe20005741670 */
[-C--:B------:R-:W-:Y:S01]  /*4870*/  FMUL R63, R63, R7.reuse ;  /* 0x000000073f3f7220 */ /* 0x080fe20000400000 */
[----:B------:R-:W-:Y:S01]  /*4880*/  F2FP.SATFINITE.E4M3.F32.PACK_AB_MERGE_C R29, RZ, R74, RZ ;  /* 0x0000004aff1d723e */ /* 0x000fe200048070ff */
[----:B------:R0:W-:Y:S01]  /*4890*/  @!P0 STG.E.U8 desc[UR16][R10.64+0x1], R15 ;  /* 0x0000010f0a008986 */ /* 0x0001e2000c101110 */
[C---:B------:R-:W-:Y:S01]  /*48a0*/  ISETP.GE.AND P0, PT, R28.reuse, 0x11, PT ;  /* 0x000000111c00780c */ /* 0x040fe20003f06270 */
[----:B------:R-:W-:Y:S01]  /*48b0*/  FMUL R61, R61, R7 ;  /* 0x000000073d3d7220 */ /* 0x000fe20000400000 */
[----:B------:R-:W-:Y:S01]  /*48c0*/  F2FP.SATFINITE.E4M3.F32.PACK_AB_MERGE_C R69, RZ, R69, RZ ;  /* 0x00000045ff45723e */ /* 0x000fe200048070ff */
[----:B------:R-:W-:Y:S01]  /*48d0*/  @!P3 STG.E.U8 desc[UR16][R8.64+0x8], R75 ;  /* 0x0000084b0800b986 */ /* 0x000fe2000c101110 */
[----:B------:R-:W-:Y:S01]  /*48e0*/  ISETP.GE.AND P3, PT, R28, 0x12, PT ;  /* 0x000000121c00780c */ /* 0x000fe20003f66270 */
[----:B------:R-:W-:Y:S01]  /*48f0*/  FMUL R62, R62, R7 ;  /* 0x000000073e3e7220 */ /* 0x000fe20000400000 */
[----:B------:R-:W-:Y:S01]  /*4900*/  F2FP.SATFINITE.E4M3.F32.PACK_AB_MERGE_C R67, RZ, R67, RZ ;  /* 0x00000043ff43723e */ /* 0x000fe200048070ff */
[----:B------:R1:W-:Y:S01]  /*4910*/  @!P5 STG.E.U8 desc[UR16][R8.64+0x9], R25 ;  /* 0x000009190800d986 */ /* 0x0003e2000c101110 */
[----:B------:R-:W-:Y:S01]  /*4920*/  ISETP.LT.OR P5, PT, R27, 0x1, !P3 ;  /* 0x000000011b00780c */ /* 0x000fe20005fa1670 */
[-C--:B------:R-:W-:Y:S01]  /*4930*/  FMUL R59, R59, R7.reuse ;  /* 0x000000073b3b7220 */ /* 0x080fe20000400000 */
[C---:B------:R-:W-:Y:S01]  /*4940*/  ISETP.LT.OR P3, PT, R27.reuse, 0x9, !P3 ;  /* 0x000000091b00780c */ /* 0x040fe20005f61670 */
[----:B------:R-:W-:Y:S01]  /*4950*/  @!P1 STG.E.U8 desc[UR16][R10.64+0x8], R73 ;  /* 0x000008490a009986 */ /* 0x000fe2000c101110 */
[----:B------:R-:W-:Y:S01]  /*4960*/  ISETP.LT.OR P1, PT, R27, 0x1, !P0 ;  /* 0x000000011b00780c */ /* 0x000fe20004721670 */
[-C--:B------:R-:W-:Y:S01]  /*4970*/  FMUL R60, R60, R7.reuse ;  /* 0x000000073c3c7220 */ /* 0x080fe20000400000 */
[----:B0-----:R-:W-:Y:S01]  /*4980*/  F2FP.SATFINITE.E4M3.F32.PACK_AB_MERGE_C R15, RZ, R70, RZ ;  /* 0x00000046ff0f723e */ /* 0x001fe200048070ff */
[----:B------:R-:W-:Y:S01]  /*4990*/  @!P2 STG.E.U8 desc[UR16][R10.64+0x9], R29 ;  /* 0x0000091d0a00a986 */ /* 0x000fe2000c101110 */
[----:B------:R-:W-:Y:S01]  /*49a0*/  ISETP.GE.AND P2, PT, R28, 0x19, PT ;  /* 0x000000191c00780c */ /* 0x000fe20003f46270 */
[-C--:B------:R-:W-:Y:S01]  /*49b0*/  FMUL R57, R57, R7.reuse ;  /* 0x0000000739397220 */ /* 0x080fe20000400000 */
[C---:B------:R-:W-:Y:S01]  /*49c0*/  ISETP.LT.OR P0, PT, R27.reuse, 0x9, !P0 ;  /* 0x000000091b00780c */ /* 0x040fe20004701670 */
[-C--:B------:R-:W-:Y:S01]  /*49d0*/  FMUL R58, R58, R7.reuse ;  /* 0x000000073a3a7220 */ /* 0x080fe20000400000 */
[----:B------:R-:W-:Y:S01]  /*49e0*/  ISETP.LT.OR P6, PT, R27, 0x1, !P2 ;  /* 0x000000011b00780c */ /* 0x000fe200057c1670 */
[----:B------:R0:W-:Y:S01]  /*49f0*/  @!P5 STG.E.U8 desc[UR16][R8.64+0x11], R15 ;  /* 0x0000110f0800d986 */ /* 0x0001e2000c101110 */
[----:B-1----:R-:W-:Y:S01]  /*4a00*/  F2FP.SATFINITE.E4M3.F32.PACK_AB_MERGE_C R25, RZ, R68, RZ ;  /* 0x00000044ff19723e */ /* 0x002fe200048070ff */
[----:B------:R-:W-:Y:S01]  /*4a10*/  FMUL R56, R56, R7 ;  /* 0x0000000738387220 */ /* 0x000fe20000400000 */
[----:B------:R-:W-:Y:S01]  /*4a20*/  F2FP.SATFINITE.E4M3.F32.PACK_AB_MERGE_C R65, RZ, R65, RZ ;  /* 0x00000041ff41723e */ /* 0x000fe200048070ff */
[----:B------:R-:W-:Y:S01]  /*4a30*/  @!P1 STG.E.U8 desc[UR16][R8.64+0x10], R69 ;  /* 0x0000104508009986 */ /* 0x000fe2000c101110 */
[----:B------:R-:W-:Y:S01]  /*4a40*/  ISETP.GE.AND P1, PT, R28, 0x1a, PT ;  /* 0x0000001a1c00780c */ /* 0x000fe20003f26270 */
[-C--:B------:R-:W-:Y:S01]  /*4a50*/  FMUL R23, R23, R7.reuse ;  /* 0x0000000717177220 */ /* 0x080fe20000400000 */
[C---:B------:R-:W-:Y:S01]  /*4a60*/  ISETP.LT.OR P2, PT, R27.reuse, 0x9, !P2 ;  /* 0x000000091b00780c */ /* 0x040fe20005741670 */
[----:B------:R1:W-:Y:S01]  /*4a70*/  @!P3 STG.E.U8 desc[UR16][R10.64+0x11], R25 ;  /* 0x000011190a00b986 */ /* 0x0003e2000c101110 */
[----:B------:R-:W-:Y:S01]  /*4a80*/  ISETP.LT.OR P5, PT, R27, 0x1, !P1 ;  /* 0x000000011b00780c */ /* 0x000fe20004fa1670 */
[-C--:B------:R-:W-:Y:S01]  /*4a90*/  FMUL R21, R21, R7.reuse ;  /* 0x0000000715157220 */ /* 0x080fe20000400000 */
[----:B------:R-:W-:Y:S01]  /*4aa0*/  ISETP.LT.OR P3, PT, R27, 0x9, !P1 ;  /* 0x000000091b00780c */ /* 0x000fe20004f61670 */
[----:B------:R-:W-:Y:S01]  /*4ab0*/  @!P0 STG.E.U8 desc[UR16][R10.64+0x10], R67 ;  /* 0x000010430a008986 */ /* 0x000fe2000c101110 */
[----:B0-----:R-:W-:Y:S01]  /*4ac0*/  F2FP.SATFINITE.E4M3.F32.PACK_AB_MERGE_C R15, RZ, R66, RZ ;  /* 0x00000042ff0f723e */ /* 0x001fe200048070ff */
[-C--:B------:R-:W-:Y:S01]  /*4ad0*/  FMUL R22, R22, R7.reuse ;  /* 0x0000000716167220 */ /* 0x080fe20000400000 */
[C---:B------:R-:W-:Y:S01]  /*4ae0*/  ISETP.GE.AND P0, PT, R28.reuse, 0x21, PT ;  /* 0x000000211c00780c */ /* 0x040fe20003f06270 */
[----:B------:R-:W-:Y:S01]  /*4af0*/  @!P6 STG.E.U8 desc[UR16][R8.64+0x18], R65 ;  /* 0x000018410800e986 */ /* 0x000fe2000c101110 */
[----:B------:R-:W-:Y:S01]  /*4b00*/  ISETP.GE.AND P1, PT, R28, 0x22, PT ;  /* 0x000000221c00780c */ /* 0x000fe20003f26270 */
[-C--:B------:R-:W-:Y:S01]  /*4b10*/  FMUL R19, R19, R7.reuse ;  /* 0x0000000713137220 */ /* 0x080fe20000400000 */
[C---:B------:R-:W-:Y:S01]  /*4b20*/  ISETP.LT.OR P6, PT, R27.reuse, 0x1, !P0 ;  /* 0x000000011b00780c */ /* 0x040fe200047c1670 */
[-C--:B------:R-:W-:Y:S01]  /*4b30*/  FMUL R20, R20, R7.reuse ;  /* 0x0000000714147220 */ /* 0x080fe20000400000 */
[----:B-1----:R-:W-:Y:S01]  /*4b40*/  F2FP.SATFINITE.E4M3.F32.PACK_AB_MERGE_C R25, RZ, R64, RZ ;  /* 0x00000040ff19723e */ /* 0x002fe200048070ff */
[----:B------:R0:W-:Y:S01]  /*4b50*/  @!P5 STG.E.U8 desc[UR16][R8.64+0x19], R15 ;  /* 0x0000190f0800d986 */ /* 0x0001e2000c101110 */
[----:B------:R-:W-:Y:S01]  /*4b60*/  ISETP.LT.OR P5, PT, R27, 0x1, !P1 ;  /* 0x000000011b00780c */ /* 0x000fe20004fa1670 */
[----:B------:R-:W-:Y:S01]  /*4b70*/  FMUL R17, R17, R7 ;  /* 0x0000000711117220 */ /* 0x000fe20000400000 */
[----:B------:R-:W-:Y:S01]  /*4b80*/  F2FP.SATFINITE.E4M3.F32.PACK_AB_MERGE_C R63, RZ, R63, RZ ;  /* 0x0000003fff3f723e */ /* 0x000fe200048070ff */
[----:B------:R1:W-:Y:S01]  /*4b90*/  @!P3 STG.E.U8 desc[UR16][R10.64+0x19], R25 ;  /* 0x000019190a00b986 */ /* 0x0003e2000c101110 */
[----:B------:R-:W-:Y:S01]  /*4ba0*/  F2FP.SATFINITE.E4M3.F32.PACK_AB_MERGE_C R61, RZ, R61, RZ ;  /* 0x0000003dff3d723e */ /* 0x000fe200048070ff */
[-C--:B------:R-:W-:Y:S01]  /*4bb0*/  FMUL R18, R18, R7.reuse ;  /* 0x0000000712127220 */ /* 0x080fe20000400000 */
[----:B------:R-:W-:Y:S01]  /*4bc0*/  F2FP.SATFINITE.E4M3.F32.PACK_AB_MERGE_C R29, RZ, R62, RZ ;  /* 0x0000003eff1d723e */ /* 0x000fe200048070ff */
[----:B------:R-:W-:Y:S01]  /*4bd0*/  @!P2 STG.E.U8 desc[UR16][R10.64+0x18], R63 ;  /* 0x0000183f0a00a986 */ /* 0x000fe2000c101110 */
[----:B------:R-:W-:Y:S01]  /*4be0*/  ISETP.LT.OR P3, PT, R27, 0x9, !P1 ;  /* 0x000000091b00780c */ /* 0x000fe20004f61670 */
[-C--:B------:R-:W-:Y:S01]  /*4bf0*/  FMUL R13, R13, R7.reuse ;  /* 0x000000070d0d7220 */ /* 0x080fe20000400000 */
[----:B------:R-:W-:Y:S01]  /*4c00*/  ISETP.GE.AND P2, PT, R28, 0x29, PT ;  /* 0x000000291c00780c */ /* 0x000fe20003f46270 */
[----:B------:R-:W-:Y:S01]  /*4c10*/  @!P6 STG.E.U8 desc[UR16][R8.64+0x20], R61 ;  /* 0x0000203d0800e986 */ /* 0x000fe2000c101110 */
[C---:B------:R-:W-:Y:S01]  /*4c20*/  ISETP.LT.OR P0, PT, R27.reuse, 0x9, !P0 ;  /* 0x000000091b00780c */ /* 0x040fe20004701670 */
[----:B------:R-:W-:Y:S01]  /*4c30*/  FMUL R16, R16, R7 ;  /* 0x0000000710107220 */ /* 0x000fe20000400000 */
[----:B------:R-:W-:Y:S01]  /*4c40*/  ISETP.GE.AND P1, PT, R28, 0x2a, PT ;  /* 0x0000002a1c00780c */ /* 0x000fe20003f26270 */
[----:B------:R-:W-:Y:S01]  /*4c50*/  @!P5 STG.E.U8 desc[UR16][R8.64+0x21], R29 ;  /* 0x0000211d0800d986 */ /* 0x000fe2000c101110 */
[----:B------:R-:W-:-:S02]  /*4c60*/  ISETP.LT.OR P6, PT, R27, 0x1, !P2 ;  /* 0x000000011b00780c */ /* 0x000fc400057c1670 */
[C---:B------:R-:W-:Y:S02]  /*4c70*/  ISETP.LT.OR P5, PT, R27.reuse, 0x1, !P1 ;  /* 0x000000011b00780c */ /* 0x040fe40004fa1670 */
[----:B------:R-:W-:Y:S02]  /*4c80*/  F2FP.SATFINITE.E4M3.F32.PACK_AB_MERGE_C R59, RZ, R59, RZ ;  /* 0x0000003bff3b723e */ /* 0x000fe400048070ff */
[----:B0-----:R-:W-:Y:S02]  /*4c90*/  F2FP.SATFINITE.E4M3.F32.PACK_AB_MERGE_C R15, RZ, R60, RZ ;  /* 0x0000003cff0f723e */ /* 0x001fe400048070ff */
[----:B------:R-:W-:Y:S01]  /*4ca0*/  F2FP.SATFINITE.E4M3.F32.PACK_AB_MERGE_C R57, RZ, R57, RZ ;  /* 0x00000039ff39723e */ /* 0x000fe200048070ff */
[----:B------:R-:W-:Y:S01]  /*4cb0*/  @!P0 STG.E.U8 desc[UR16][R10.64+0x20], R59 ;  /* 0x0000203b0a008986 */ /* 0x000fe2000c101110 */
[----:B-1----:R-:W-:Y:S02]  /*4cc0*/  F2FP.SATFINITE.E4M3.F32.PACK_AB_MERGE_C R25, RZ, R58, RZ ;  /* 0x0000003aff19723e */ /* 0x002fe400048070ff */
[C---:B------:R-:W-:Y:S01]  /*4cd0*/  ISETP.LT.OR P1, PT, R27.reuse, 0x9, !P1 ;  /* 0x000000091b00780c */ /* 0x040fe20004f21670 */
[----:B------:R0:W-:Y:S01]  /*4ce0*/  @!P3 STG.E.U8 desc[UR16][R10.64+0x21], R15 ;  /* 0x0000210f0a00b986 */ /* 0x0001e2000c101110 */
[----:B------:R-:W-:-:S02]  /*4cf0*/  ISETP.LT.OR P2, PT, R27, 0x9, !P2 ;  /* 0x000000091b00780c */ /* 0x000fc40005741670 */
[C---:B------:R-:W-:Y:S01]  /*4d00*/  ISETP.GE.AND P3, PT, R28.reuse, 0x31, PT ;  /* 0x000000311c00780c */ /* 0x040fe20003f66270 */
[----:B------:R-:W-:Y:S01]  /*4d10*/  @!P6 STG.E.U8 desc[UR16][R8.64+0x28], R57 ;  /* 0x000028390800e986 */ /* 0x000fe2000c101110 */
[----:B------:R-:W-:Y:S02]  /*4d20*/  ISETP.GE.AND P0, PT, R28, 0x32, PT ;  /* 0x000000321c00780c */ /* 0x000fe40003f06270 */
[----:B------:R-:W-:Y:S01]  /*4d30*/  F2FP.SATFINITE.E4M3.F32.PACK_AB_MERGE_C R23, RZ, R23, RZ ;  /* 0x00000017ff17723e */ /* 0x000fe200048070ff */
[----:B------:R1:W-:Y:S01]  /*4d40*/  @!P5 STG.E.U8 desc[UR16][R8.64+0x29], R25 ;  /* 0x000029190800d986 */ /* 0x0003e2000c101110 */
[C---:B------:R-:W-:Y:S02]  /*4d50*/  ISETP.LT.OR P5, PT, R27.reuse, 0x1, !P3 ;  /* 0x000000011b00780c */ /* 0x040fe40005fa1670 */
[----:B------:R-:W-:Y:S02]  /*4d60*/  ISETP.LT.OR P6, PT, R27, 0x1, !P0 ;  /* 0x000000011b00780c */ /* 0x000fe400047c1670 */
[----:B0-----:R-:W-:Y:S01]  /*4d70*/  F2FP.SATFINITE.E4M3.F32.PACK_AB_MERGE_C R15, RZ, R56, RZ ;  /* 0x00000038ff0f723e */ /* 0x001fe200048070ff */
[----:B------:R-:W-:Y:S01]  /*4d80*/  @!P2 STG.E.U8 desc[UR16][R10.64+0x28], R23 ;  /* 0x000028170a00a986 */ /* 0x000fe2000c101110 */
[----:B------:R-:W-:-:S02]  /*4d90*/  F2FP.SATFINITE.E4M3.F32.PACK_AB_MERGE_C R21, RZ, R21, RZ ;  /* 0x00000015ff15723e */ /* 0x000fc400048070ff */
[C---:B------:R-:W-:Y:S01]  /*4da0*/  ISETP.GE.AND P2, PT, R28.reuse, 0x3a, PT ;  /* 0x0000003a1c00780c */ /* 0x040fe20003f46270 */
[----:B------:R0:W-:Y:S01]  /*4db0*/  @!P1 STG.E.U8 desc[UR16][R10.64+0x29], R15 ;  /* 0x0000290f0a009986 */ /* 0x0001e2000c101110 */
[C---:B------:R-:W-:Y:S02]  /*4dc0*/  ISETP.LT.OR P1, PT, R27.reuse, 0x9, !P3 ;  /* 0x000000091b00780c */ /* 0x040fe40005f21670 */
[----:B-1----:R-:W-:Y:S01]  /*4dd0*/  F2FP.SATFINITE.E4M3.F32.PACK_AB_MERGE_C R25, RZ, R22, RZ ;  /* 0x00000016ff19723e */ /* 0x002fe200048070ff */
[----:B------:R1:W-:Y:S01]  /*4de0*/  @!P5 STG.E.U8 desc[UR16][R8.64+0x30], R21 ;  /* 0x000030150800d986 */ /* 0x0003e2000c101110 */
[----:B------:R-:W-:Y:S02]  /*4df0*/  ISETP.GE.AND P3, PT, R28, 0x39, PT ;  /* 0x000000391c00780c */ /* 0x000fe40003f66270 */
[C---:B------:R-:W-:Y:S01]  /*4e00*/  ISETP.LT.OR P0, PT, R27.reuse, 0x9, !P0 ;  /* 0x000000091b00780c */ /* 0x040fe20004701670 */
[----:B------:R2:W-:Y:S01]  /*4e10*/  @!P6 STG.E.U8 desc[UR16][R8.64+0x31], R25 ;  /* 0x000031190800e986 */ /* 0x0005e2000c101110 */
[----:B------:R-:W-:-:S02]  /*4e20*/  ISETP.LT.OR P5, PT, R27, 0x1, !P3 ;  /* 0x000000011b00780c */ /* 0x000fc40005fa1670 */
[C---:B------:R-:W-:Y:S02]  /*4e30*/  ISETP.LT.OR P6, PT, R27.reuse, 0x1, !P2 ;  /* 0x000000011b00780c */ /* 0x040fe400057c1670 */
[C---:B------:R-:W-:Y:S02]  /*4e40*/  ISETP.LT.OR P3, PT, R27.reuse, 0x9, !P3 ;  /* 0x000000091b00780c */ /* 0x040fe40005f61670 */
[----:B------:R-:W-:Y:S02]  /*4e50*/  ISETP.LT.OR P2, PT, R27, 0x9, !P2 ;  /* 0x000000091b00780c */ /* 0x000fe40005741670 */
[----:B------:R-:W-:Y:S02]  /*4e60*/  F2FP.SATFINITE.E4M3.F32.PACK_AB_MERGE_C R19, RZ, R19, RZ ;  /* 0x00000013ff13723e */ /* 0x000fe400048070ff */
[----:B0-----:R-:W-:Y:S02]  /*4e70*/  F2FP.SATFINITE.E4M3.F32.PACK_AB_MERGE_C R15, RZ, R20, RZ ;  /* 0x00000014ff0f723e */ /* 0x001fe400048070ff */
[----:B------:R-:W-:Y:S01]  /*4e80*/  F2FP.SATFINITE.E4M3.F32.PACK_AB_MERGE_C R17, RZ, R17, RZ ;  /* 0x00000011ff11723e */ /* 0x000fe200048070ff */
[----:B------:R2:W-:Y:S01]  /*4e90*/  @!P1 STG.E.U8 desc[UR16][R10.64+0x30], R19 ;  /* 0x000030130a009986 */ /* 0x0005e2000c101110 */
[----:B-1----:R-:W-:-:S02]  /*4ea0*/  F2FP.SATFINITE.E4M3.F32.PACK_AB_MERGE_C R21, RZ, R18, RZ ;  /* 0x00000012ff15723e */ /* 0x002fc400048070ff */
[----:B------:R-:W-:Y:S01]  /*4eb0*/  F2FP.SATFINITE.E4M3.F32.PACK_AB_MERGE_C R13, RZ, R13, RZ ;  /* 0x0000000dff0d723e */ /* 0x000fe200048070ff */
[----:B------:R2:W-:Y:S01]  /*4ec0*/  @!P0 STG.E.U8 desc[UR16][R10.64+0x31], R15 ;  /* 0x0000310f0a008986 */ /* 0x0005e2000c101110 */
[----:B------:R-:W-:-:S03]  /*4ed0*/  F2FP.SATFINITE.E4M3.F32.PACK_AB_MERGE_C R23, RZ, R16, RZ ;  /* 0x00000010ff17723e */ /* 0x000fc600048070ff */
[----:B------:R2:W-:Y:S04]  /*4ee0*/  @!P5 STG.E.U8 desc[UR16][R8.64+0x38], R17 ;  /* 0x000038110800d986 */ /* 0x0005e8000c101110 */
[----:B------:R2:W-:Y:S04]  /*4ef0*/  @!P6 STG.E.U8 desc[UR16][R8.64+0x39], R21 ;  /* 0x000039150800e986 */ /* 0x0005e8000c101110 */
[----:B------:R2:W-:Y:S04]  /*4f00*/  @!P3 STG.E.U8 desc[UR16][R10.64+0x38], R13 ;  /* 0x0000380d0a00b986 */ /* 0x0005e8000c101110 */
[----:B------:R2:W-:Y:S02]  /*4f10*/  @!P2 STG.E.U8 desc[UR16][R10.64+0x39], R23 ;  /* 0x000039170a00a986 */ /* 0x0005e4000c101110 */
.L_x_101:
[----:B------:R-:W-:Y:S05]  /*4f20*/  BSYNC B0 ;  /* 0x0000000000007941 */ /* 0x000fea0003800000 */
.L_x_35:
[----:B------:R-:W-:Y:S01]  /*4f30*/  ULDC UR6, c[0x0][0xc] ;  /* 0x0000030000067ab9 */ /* 0x000fe20000000800 */
[----:B------:R-:W-:Y:S01]  /*4f40*/  ULDC UR7, c[0x0][0x10] ;  /* 0x0000040000077ab9 */ /* 0x000fe20000000800 */
[----:B0-2---:R-:W0:Y:S01]  /*4f50*/  LDC R9, c[0x0][0x14] ;  /* 0x00000500ff097b82 */ /* 0x005e220000000800 */
[----:B------:R-:W-:Y:S01]  /*4f60*/  UIMAD.WIDE.U32 UR6, UR6, UR7, URZ ;  /* 0x00000007060672a5 */ /* 0x000fe2000f8e003f */
[----:B-----5:R-:W-:Y:S01]  /*4f70*/  PRMT R8, RZ, 0x7610, R8 ;  /* 0x00007610ff087816 */ /* 0x020fe20000000008 */
[----:B------:R-:W-:Y:S02]  /*4f80*/  IMAD.MOV.U32 R72, RZ, RZ, -0x1 ;  /* 0xffffffffff487424 */ /* 0x000fe400078e00ff */
[----:B------:R-:W-:Y:S02]  /*4f90*/  IMAD.MOV.U32 R14, RZ, RZ, -0x1 ;  /* 0xffffffffff0e7424 */ /* 0x000fe400078e00ff */
[----:B0-----:R-:W-:-:S04]  /*4fa0*/  IMAD.WIDE.U32 R4, R9, UR6, R4 ;  /* 0x0000000609047c25 */ /* 0x001fc8000f8e0004 */
[----:B------:R-:W-:Y:S01]  /*4fb0*/  IMAD R9, R9, UR7, RZ ;  /* 0x0000000709097c24 */ /* 0x000fe2000f8e02ff */
[----:B------:R-:W-:Y:S02]  /*4fc0*/  ULDC.64 UR6, c[0x0][0x650] ;  /* 0x0001940000067ab9 */ /* 0x000fe40000000a00 */
[----:B------:R-:W-:Y:S01]  /*4fd0*/  ISETP.GE.U32.AND P0, PT, R4, UR6, PT ;  /* 0x0000000604007c0c */ /* 0x000fe2000bf06070 */
[----:B------:R-:W-:-:S05]  /*4fe0*/  IMAD.IADD R5, R5, 0x1, R9 ;  /* 0x0000000105057824 */ /* 0x000fca00078e0209 */
[----:B------:R-:W-:-:S13]  /*4ff0*/  ISETP.GE.U32.AND.EX P0, PT, R5, UR7, PT, P0 ;  /* 0x0000000705007c0c */ /* 0x000fda000bf06100 */
[----:B------:R-:W-:Y:S05]  /*5000*/  @P0 BRA `(.L_x_102) ;  /* 0x0000000400640947 */ /* 0x000fea0003800000 */
[----:B------:R-:W0:Y:S01]  /*5010*/  S2R R22, SR_CTAID.X ;  /* 0x0000000000167919 */ /* 0x000e220000002500 */
[----:B------:R-:W2:Y:S01]  /*5020*/  LDC.64 R16, c[0x0][0x628] ;  /* 0x00018a00ff107b82 */ /* 0x000ea20000000a00 */
[----:B------:R-:W-:Y:S01]  /*5030*/  ULDC UR6, c[0x0][0x150] ;  /* 0x0000540000067ab9 */ /* 0x000fe20000000800 */
[----:B------:R-:W-:Y:S01]  /*5040*/  IMAD.MOV.U32 R14, RZ, RZ, R4 ;  /* 0x000000ffff0e7224 */ /* 0x000fe200078e0004 */
[----:B-1-34-:R-:W1:Y:S01]  /*5050*/  S2R R24, SR_CTAID.Y ;  /* 0x0000000000187919 */ /* 0x01ae620000002600 */
[----:B------:R-:W-:-:S04]  /*5060*/  IMAD.MOV.U32 R15, RZ, RZ, R5 ;  /* 0x000000ffff0f7224 */ /* 0x000fc800078e0005 */
[----:B------:R-:W3:Y:S08]  /*5070*/  LDC R25, c[0x0][0x144] ;  /* 0x00005100ff197b82 */ /* 0x000ef00000000800 */
[----:B------:R-:W4:Y:S08]  /*5080*/  LDC R18, c[0x0][0x630] ;  /* 0x00018c00ff127b82 */ /* 0x000f300000000800 */
[----:B------:R-:W1:Y:S01]  /*5090*/  LDC.64 R20, c[0x0][0x620] ;  /* 0x00018800ff147b82 */ /* 0x000e620000000a00 */
[----:B--2---:R-:W-:-:S04]  /*50a0*/  ISETP.NE.U32.AND P0, PT, R16, RZ, PT ;  /* 0x000000ff1000720c */ /* 0x004fc80003f05070 */
[----:B------:R-:W-:Y:S02]  /*50b0*/  ISETP.NE.AND.EX P0, PT, R17, RZ, PT, P0 ;  /* 0x000000ff1100720c */ /* 0x000fe40003f05300 */
[----:B0-----:R-:W-:-:S05]  /*50c0*/  I2FP.F32.U32 R8, R22 ;  /* 0x0000001600087245 */ /* 0x001fca0000201000 */
[----:B------:R-:W-:-:S04]  /*50d0*/  FMUL R8, R8, UR6 ;  /* 0x0000000608087c20 */ /* 0x000fc80008400000 */
[----:B------:R0:W2:Y:S02]  /*50e0*/  F2I.U32.TRUNC.NTZ R23, R8 ;  /* 0x0000000800177305 */ /* 0x0000a4000020f000 */
[----:B---34-:R-:W-:Y:S05]  /*50f0*/  @!P0 BRA `(.L_x_103) ;  /* 0x0000000000288947 */ /* 0x018fea0003800000 */
[----:B------:R-:W3:Y:S02]  /*5100*/  LDC R9, c[0x0][0x634] ;  /* 0x00018d00ff097b82 */ /* 0x000ee40000000800 */
[----:B---3--:R-:W-:-:S05]  /*5110*/  IADD3 R13, P0, R4, R9, RZ ;  /* 0x00000009040d7210 */ /* 0x008fca0007f1e0ff */
[----:B------:R-:W-:-:S04]  /*5120*/  IMAD.X R19, RZ, RZ, R5, P0 ;  /* 0x000000ffff137224 */ /* 0x000fc800000e0605 */
[----:B0-----:R-:W-:-:S04]  /*5130*/  IMAD.WIDE.U32 R8, R19, R16, RZ ;  /* 0x0000001013087225 */ /* 0x001fc800078e00ff */
[----:B------:R-:W-:-:S04]  /*5140*/  IMAD.WIDE.U32 R10, P0, R13, R17, R8 ;  /* 0x000000110d0a7225 */ /* 0x000fc80007800008 */
[----:B------:R-:W-:-:S04]  /*5150*/  IMAD.WIDE.U32 R8, R13, R16, RZ ;  /* 0x000000100d087225 */ /* 0x000fc800078e00ff */
[----:B------:R-:W-:Y:S01]  /*5160*/  IMAD.X R15, RZ, RZ, RZ, P0 ;  /* 0x000000ffff0f7224 */ /* 0x000fe200000e06ff */
[----:B------:R-:W-:Y:S01]  /*5170*/  IADD3 RZ, P0, R9, R10, RZ ;  /* 0x0000000a09ff7210 */ /* 0x000fe20007f1e0ff */
[----:B------:R-:W-:-:S04]  /*5180*/  IMAD.MOV.U32 R14, RZ, RZ, R11 ;  /* 0x000000ffff0e7224 */ /* 0x000fc800078e000b */
[----:B------:R-:W-:-:S08]  /*5190*/  IMAD.WIDE.U32.X R14, R19, R17, R14, P0 ;  /* 0x00000011130e7225 */ /* 0x000fd000000e040e */
.L_x_103:
[----:B------:R-:W3:Y:S01]  /*51a0*/  LDC.64 R30, c[0x0][0x640] ;  /* 0x00019000ff1e7b82 */ /* 0x000ee20000000a00 */
[-C--:B------:R-:W-:Y:S01]  /*51b0*/  SHF.R.U64 R19, R14, R18.reuse, R15 ;  /* 0x000000120e137219 */ /* 0x080fe2000000120f */
[----:B--2---:R-:W-:Y:S01]  /*51c0*/  IMAD.MOV R23, RZ, RZ, -R23 ;  /* 0x000000ffff177224 */ /* 0x004fe200078e0a17 */
[----:B0-----:R-:W-:Y:S01]  /*51d0*/  SHF.R.U32.HI R8, RZ, R18, R15 ;  /* 0x00000012ff087219 */ /* 0x001fe2000001160f */
[----:B------:R-:W-:Y:S01]  /*51e0*/  ULDC UR6, c[0x0][0x154] ;  /* 0x0000550000067ab9 */ /* 0x000fe20000000800 */
[----:B------:R-:W-:Y:S01]  /*51f0*/  IADD3 R11, P0, RZ, -R19, RZ ;  /* 0x80000013ff0b7210 */ /* 0x000fe20007f1e0ff */
[----:B------:R-:W-:Y:S02]  /*5200*/  IMAD R25, R25, R23, R22 ;  /* 0x0000001719197224 */ /* 0x000fe400078e0216 */
[----:B------:R-:W0:Y:S01]  /*5210*/  LDC R14, c[0x0][0x618] ;  /* 0x00018600ff0e7b82 */ /* 0x000e220000000800 */
[----:B------:R-:W-:Y:S02]  /*5220*/  IMAD.MOV.U32 R13, RZ, RZ, 0x1 ;  /* 0x00000001ff0d7424 */ /* 0x000fe400078e00ff */
[----:B------:R-:W-:-:S04]  /*5230*/  IMAD.X R9, RZ, RZ, ~R8, P0 ;  /* 0x000000ffff097224 */ /* 0x000fc800000e0e08 */
[-C--:B-1----:R-:W-:Y:S01]  /*5240*/  IMAD R10, R9, R20.reuse, RZ ;  /* 0x00000014090a7224 */ /* 0x082fe200078e02ff */
[----:B------:R-:W1:Y:S01]  /*5250*/  LDC R26, c[0x0][0x608] ;  /* 0x00018200ff1a7b82 */ /* 0x000e620000000800 */
[----:B------:R-:W-:-:S04]  /*5260*/  IMAD.WIDE.U32 R8, R11, R20, R4 ;  /* 0x000000140b087225 */ /* 0x000fc800078e0004 */
[----:B------:R-:W-:Y:S01]  /*5270*/  IMAD R11, R11, R21, R10 ;  /* 0x000000150b0b7224 */ /* 0x000fe200078e020a */
[----:B------:R-:W-:Y:S02]  /*5280*/  I2FP.F32.U32 R10, R24 ;  /* 0x00000018000a7245 */ /* 0x000fe40000201000 */
[----:B------:R-:W2:Y:S01]  /*5290*/  LDC R28, c[0x0][0x658] ;  /* 0x00019600ff1c7b82 */ /* 0x000ea20000000800 */
[----:B------:R-:W-:Y:S01]  /*52a0*/  IMAD.IADD R9, R9, 0x1, R11 ;  /* 0x0000000109097824 */ /* 0x000fe200078e020b */
[----:B---3--:R-:W-:Y:S01]  /*52b0*/  ISETP.NE.U32.AND P0, PT, R30, RZ, PT ;  /* 0x000000ff1e00720c */ /* 0x008fe20003f05070 */
[----:B------:R-:W-:Y:S01]  /*52c0*/  FMUL R10, R10, UR6 ;  /* 0x000000060a0a7c20 */ /* 0x000fe20008400000 */
[----:B------:R-:W-:Y:S02]  /*52d0*/  IMAD.MOV.U32 R11, RZ, RZ, -0x1 ;  /* 0xffffffffff0b7424 */ /* 0x000fe400078e00ff */
[----:B------:R-:W-:Y:S01]  /*52e0*/  ISETP.NE.AND.EX P0, PT, R31, RZ, PT, P0 ;  /* 0x000000ff1f00720c */ /* 0x000fe20003f05300 */
[----:B------:R3:W4:Y:S01]  /*52f0*/  F2I.U32.TRUNC.NTZ R21, R10 ;  /* 0x0000000a00157305 */ /* 0x000722000020f000 */
[----:B------:R-:W3:Y:S01]  /*5300*/  LDC R23, c[0x0][0x148] ;  /* 0x00005200ff177b82 */ /* 0x000ee20000000800 */
[----:B0-----:R-:W-:-:S02]  /*5310*/  SHF.R.U64 R18, R8, R14, R9 ;  /* 0x0000000e08127219 */ /* 0x001fc40000001209 */
[----:B------:R-:W-:-:S05]  /*5320*/  SHF.R.U32.HI R9, RZ, R14, R9 ;  /* 0x0000000eff097219 */ /* 0x000fca0000011609 */
[----:B------:R-:W0:Y:S01]  /*5330*/  LDC R22, c[0x0][0x600] ;  /* 0x00018000ff167b82 */ /* 0x000e220000000800 */
[-CC-:B-1----:R-:W-:Y:S02]  /*5340*/  SHF.R.U64 R16, R18, R26.reuse, R9.reuse ;  /* 0x0000001a12107219 */ /* 0x182fe40000001209 */
[----:B------:R-:W-:-:S05]  /*5350*/  SHF.R.U32.HI R9, RZ, R26, R9 ;  /* 0x0000001aff097219 */ /* 0x000fca0000011609 */
[----:B------:R-:W1:Y:S01]  /*5360*/  LDC R29, c[0x0][0x648] ;  /* 0x00019200ff1d7b82 */ /* 0x000e620000000800 */
[-CC-:B--2---:R-:W-:Y:S02]  /*5370*/  SHF.R.U64 R20, R16, R28.reuse, R9.reuse ;  /* 0x0000001c10147219 */ /* 0x184fe40000001209 */
[-C--:B------:R-:W-:Y:S02]  /*5380*/  SHF.L.U32 R11, R11, R28.reuse, RZ ;  /* 0x0000001c0b0b7219 */ /* 0x080fe400000006ff */
[-C--:B------:R-:W-:Y:S01]  /*5390*/  SHF.R.U32.HI R9, RZ, R28.reuse, R9 ;  /* 0x0000001cff097219 */ /* 0x080fe20000011609 */
[----:B------:R-:W-:Y:S01]  /*53a0*/  IMAD.MOV.U32 R8, RZ, RZ, R20 ;  /* 0x000000ffff087224 */ /* 0x000fe200078e0014 */
[----:B------:R-:W-:Y:S01]  /*53b0*/  SHF.L.U32 R26, R13, R28, RZ ;  /* 0x0000001c0d1a7219 */ /* 0x000fe200000006ff */
[----:B------:R-:W2:Y:S01]  /*53c0*/  LDC R32, c[0x0][0x638] ;  /* 0x00018e00ff207b82 */ /* 0x000ea20000000800 */
[----:B------:R-:W-:-:S07]  /*53d0*/  LOP3.LUT R27, RZ, R11, RZ, 0x33, !PT ;  /* 0x0000000bff1b7212 */ /* 0x000fce00078e33ff */
[----:B------:R-:W0:Y:S01]  /*53e0*/  LDC R33, c[0x0][0x610] ;  /* 0x00018400ff217b82 */ /* 0x000e220000000800 */
[----:B----4-:R-:W-:Y:S05]  /*53f0*/  @!P0 BRA `(.L_x_104) ;  /* 0x0000000000288947 */ /* 0x010fea0003800000 */
[----:B------:R-:W4:Y:S02]  /*5400*/  LDC R13, c[0x0][0x64c] ;  /* 0x00019300ff0d7b82 */ /* 0x000f240000000800 */
[----:B----4-:R-:W-:-:S05]  /*5410*/  IADD3 R13, P0, R20, R13, RZ ;  /* 0x0000000d140d7210 */ /* 0x010fca0007f1e0ff */
[----:B------:R-:W-:-:S04]  /*5420*/  IMAD.X R17, RZ, RZ, R9, P0 ;  /* 0x000000ffff117224 */ /* 0x000fc800000e0609 */
[----:B------:R-:W-:-:S04]  /*5430*/  IMAD.WIDE.U32 R8, R17, R30, RZ ;  /* 0x0000001e11087225 */ /* 0x000fc800078e00ff */
[----:B---3--:R-:W-:-:S04]  /*5440*/  IMAD.WIDE.U32 R10, P0, R13, R31, R8 ;  /* 0x0000001f0d0a7225 */ /* 0x008fc80007800008 */
[----:B------:R-:W-:-:S04]  /*5450*/  IMAD.WIDE.U32 R8, R13, R30, RZ ;  /* 0x0000001e0d087225 */ /* 0x000fc800078e00ff */
[----:B------:R-:W-:Y:S01]  /*5460*/  IMAD.X R15, RZ, RZ, RZ, P0 ;  /* 0x000000ffff0f7224 */ /* 0x000fe200000e06ff */
[----:B------:R-:W-:Y:S01]  /*5470*/  IADD3 RZ, P0, R9, R10, RZ ;  /* 0x0000000a09ff7210 */ /* 0x000fe20007f1e0ff */
[----:B------:R-:W-:-:S04]  /*5480*/  IMAD.MOV.U32 R14, RZ, RZ, R11 ;  /* 0x000000ffff0e7224 */ /* 0x000fc800078e000b */
[----:B------:R-:W-:-:S08]  /*5490*/  IMAD.WIDE.U32.X R8, R17, R31, R14, P0 ;  /* 0x0000001f11087225 */ /* 0x000fd000000e040e */
.L_x_104:
[----:B-1----:R-:W-:Y:S01]  /*54a0*/  SHF.R.U64 R8, R8, R29, R9 ;  /* 0x0000001d08087219 */ /* 0x002fe20000001209 */
[----:B0-----:R-:W-:Y:S01]  /*54b0*/  VIADD R13, R22, 0xffffffff ;  /* 0xffffffff160d7836 */ /* 0x001fe20000000000 */
[----:B------:R-:W-:Y:S01]  /*54c0*/  LOP3.LUT R11, R16, R27, RZ, 0xc0, !PT ;  /* 0x0000001b100b7212 */ /* 0x000fe200078ec0ff */
[----:B------:R-:W-:Y:S02]  /*54d0*/  IMAD.MOV R21, RZ, RZ, -R21 ;  /* 0x000000ffff157224 */ /* 0x000fe400078e0a15 */
[----:B------:R-:W-:Y:S02]  /*54e0*/  IMAD.MOV R9, RZ, RZ, -R8 ;  /* 0x000000ffff097224 */ /* 0x000fe400078e0a08 */
[----:B------:R-:W-:Y:S01]  /*54f0*/  IMAD R26, R26, R8, R11 ;  /* 0x000000081a1a7224 */ /* 0x000fe200078e020b */
[----:B------:R-:W-:Y:S01]  /*5500*/  LOP3.LUT R11, R18, R13, RZ, 0xc0, !PT ;  /* 0x0000000d120b7212 */ /* 0x000fe200078ec0ff */
[----:B---3--:R-:W-:Y:S02]  /*5510*/  @P4 IMAD R25, R23, R21, R24 ;  /* 0x0000001517194224 */ /* 0x008fe400078e0218 */
[----:B--2---:R-:W-:-:S02]  /*5520*/  IMAD R8, R9, R32, R20 ;  /* 0x0000002009087224 */ /* 0x004fc400078e0214 */
[----:B------:R-:W-:Y:S02]  /*5530*/  IMAD R26, R26, R33, R25 ;  /* 0x000000211a1a7224 */ /* 0x000fe400078e0219 */
[----:B------:R-:W-:Y:S02]  /*5540*/  IMAD R9, R8, R22, R11 ;  /* 0x0000001608097224 */ /* 0x000fe400078e020b */
[----:B------:R-:W-:Y:S02]  /*5550*/  IMAD.MOV.U32 R10, RZ, RZ, 0x1 ;  /* 0x00000001ff0a7424 */ /* 0x000fe400078e00ff */
[----:B------:R-:W-:Y:S01]  /*5560*/  IMAD.MOV.U32 R14, RZ, RZ, R19 ;  /* 0x000000ffff0e7224 */ /* 0x000fe200078e0013 */
[----:B------:R-:W-:Y:S02]  /*5570*/  SEL R72, R9, R26, !P4 ;  /* 0x0000001a09487207 */ /* 0x000fe40006000000 */
[----:B------:R-:W-:Y:S02]  /*5580*/  PRMT R8, R10, 0x7610, R8 ;  /* 0x000076100a087816 */ /* 0x000fe40000000008 */
[----:B------:R-:W-:-:S07]  /*5590*/  SEL R26, R26, R9, !P4 ;  /* 0x000000091a1a7207 */ /* 0x000fce0006000000 */
.L_x_102:
[----:B------:R-:W-:Y:S01]  /*55a0*/  UIADD3 UR5, UR9, UR5, URZ ;  /* 0x0000000509057290 */ /* 0x000fe2000fffe03f */
[----:B------:R-:W-:Y:S01]  /*55b0*/  LOP3.LUT P0, RZ, R8, 0xff, RZ, 0xc0, !PT ;  /* 0x000000ff08ff7812 */ /* 0x000fe2000780c0ff */
[----:B------:R-:W-:Y:S02]  /*55c0*/  IMAD.MOV.U32 R71, RZ, RZ, R26 ;  /* 0x000000ffff477224 */ /* 0x000fe400078e001a */
[----:B------:R-:W-:Y:S02]  /*55d0*/  USHF.R.U32.HI UR6, URZ, 0x2, UR5 ;  /* 0x000000023f067899 */ /* 0x000fe40008011605 */
[----:B------:R-:W-:Y:S02]  /*55e0*/  UISETP.GT.U32.AND UP1, UPT, UR5, 0x3, UPT ;  /* 0x000000030500788c */ /* 0x000fe4000bf24070 */
[----:B------:R-:W-:Y:S02]  /*55f0*/  ULOP3.LUT UR6, UR6, 0x1, URZ, 0xc0, !UPT ;  /* 0x0000000106067892 */ /* 0x000fe4000f8ec03f */
[----:B------:R-:W-:-:S02]  /*5600*/  UISETP.LT.U32.AND UP1, UPT, UR9, 0x4, UP1 ;  /* 0x000000040900788c */ /* 0x000fc40008f21070 */
[----:B------:R-:W-:Y:S02]  /*5610*/  UISETP.NE.U32.AND UP0, UPT, UR6, 0x1, UPT ;  /* 0x000000010600788c */ /* 0x000fe4000bf05070 */
[----:B------:R-:W-:Y:S02]  /*5620*/  USEL UR7, URZ, 0x1, !UP1 ;  /* 0x000000013f077887 */ /* 0x000fe4000c800000 */
[----:B------:R-:W-:Y:S02]  /*5630*/  UISETP.GT.U32.AND UP0, UPT, UR9, 0x3, !UP0 ;  /* 0x000000030900788c */ /* 0x000fe4000c704070 */
[----:B------:R-:W-:Y:S02]  /*5640*/  ULOP3.LUT UR5, UR5, 0x3, URZ, 0xc0, !UPT ;  /* 0x0000000305057892 */ /* 0x000fe4000f8ec03f */
[----:B------:R-:W-:-:S04]  /*5650*/  USEL UR6, URZ, 0x1, !UP0 ;  /* 0x000000013f067887 */ /* 0x000fc8000c000000 */
[----:B------:R-:W-:Y:S01]  /*5660*/  ULOP3.LUT UR4, UR6, UR4, UR7, 0x96, !UPT ;  /* 0x0000000406047292 */ /* 0x000fe2000f8e9607 */
[----:B------:R-:W-:Y:S11]  /*5670*/  @P0 BRA `(.L_x_105) ;  /* 0xffffffb800d40947 */ /* 0x000ff6000383ffff */
[----:B------:R-:W-:Y:S05]  /*5680*/  EXIT ;  /* 0x000000000000794d */ /* 0x000fea0003800000 */
.L_x_7:
[----:B0-----:R-:W-:Y:S01]  /*5690*/  ULDC.64 UR4, c[0x0][0x650] ;  /* 0x0001940000047ab9 */ /* 0x001fe20000000a00 */
        /* <DEDUP_REMOVED lines=25> */
.L_x_107:
[----:B------:R-:W0:Y:S01]  /*5830*/  LDC.64 R28, c[0x0][0x640] ;  /* 0x00019000ff1c7b82 */ /* 0x000e220000000a00 */
[-CC-:B------:R-:W-:Y:S01]  /*5840*/  SHF.R.U64 R21, R16, R6.reuse, R17.reuse ;  /* 0x0000000610157219 */ /* 0x180fe20000001211 */
[----:B------:R-:W-:Y:S01]  /*5850*/  IMAD.MOV.U32 R31, RZ, RZ, 0x1 ;  /* 0x00000001ff1f7424 */ /* 0x000fe200078e00ff */
[----:B------:R-:W-:Y:S02]  /*5860*/  SHF.R.U32.HI R3, RZ, R6, R17 ;  /* 0x00000006ff037219 */ /* 0x000fe40000011611 */
[----:B------:R-:W-:-:S03]  /*5870*/  IADD3 R15, P0, RZ, -R21, RZ ;  /* 0x80000015ff0f7210 */ /* 0x000fc60007f1e0ff */
[----:B------:R-:W1:Y:S02]  /*5880*/  LDC R14, c[0x0][0x618] ;  /* 0x00018600ff0e7b82 */ /* 0x000e640000000800 */
[----:B------:R-:W-:Y:S02]  /*5890*/  IMAD.X R3, RZ, RZ, ~R3, P0 ;  /* 0x000000ffff037224 */ /* 0x000fe400000e0e03 */
[----:B------:R-:W-:-:S04]  /*58a0*/  IMAD.WIDE.U32 R12, R15, R22, R4 ;  /* 0x000000160f0c7225 */ /* 0x000fc800078e0004 */
[----:B------:R-:W2:Y:S01]  /*58b0*/  LDC R16, c[0x0][0x608] ;  /* 0x00018200ff107b82 */ /* 0x000ea20000000800 */
[----:B------:R-:W-:-:S04]  /*58c0*/  IMAD R6, R3, R22, RZ ;  /* 0x0000001603067224 */ /* 0x000fc800078e02ff */
[----:B------:R-:W-:-:S03]  /*58d0*/  IMAD R3, R15, R23, R6 ;  /* 0x000000170f037224 */ /* 0x000fc600078e0206 */
[----:B------:R-:W3:Y:S01]  /*58e0*/  LDC R26, c[0x0][0x658] ;  /* 0x00019600ff1a7b82 */ /* 0x000ee20000000800 */
[----:B------:R-:W-:Y:S01]  /*58f0*/  IMAD.IADD R3, R13, 0x1, R3 ;  /* 0x000000010d037824 */ /* 0x000fe200078e0203 */
[----:B0-----:R-:W-:Y:S01]  /*5900*/  ISETP.NE.U32.AND P0, PT, R28, RZ, PT ;  /* 0x000000ff1c00720c */ /* 0x001fe20003f05070 */
[----:B------:R-:W-:-:S03]  /*5910*/  IMAD.MOV.U32 R13, RZ, RZ, -0x1 ;  /* 0xffffffffff0d7424 */ /* 0x000fc600078e00ff */
        /* <DEDUP_REMOVED lines=25> */
.L_x_108:
[----:B-1----:R-:W-:Y:S01]  /*5ab0*/  SHF.R.U64 R6, R12, R25, R13 ;  /* 0x000000190c067219 */ /* 0x002fe2000000120d */
[----:B0-----:R-:W-:Y:S01]  /*5ac0*/  VIADD R13, R24, 0xffffffff ;  /* 0xffffffff180d7836 */ /* 0x001fe20000000000 */
[----:B------:R-:W-:Y:S01]  /*5ad0*/  SHF.L.U32 R9, R31, R26, RZ ;  /* 0x0000001a1f097219 */ /* 0x000fe200000006ff */
[----:B------:R-:W-:Y:S01]  /*5ae0*/  @P4 IMAD R10, R11, R20, R8 ;  /* 0x000000140b0a4224 */ /* 0x000fe200078e0208 */
[----:B------:R-:W-:Y:S01]  /*5af0*/  LOP3.LUT R3, R22, R33, RZ, 0xc0, !PT ;  /* 0x0000002116037212 */ /* 0x000fe200078ec0ff */
[----:B------:R-:W-:Y:S01]  /*5b00*/  IMAD.MOV R12, RZ, RZ, -R6 ;  /* 0x000000ffff0c7224 */ /* 0x000fe200078e0a06 */
[----:B------:R-:W-:Y:S01]  /*5b10*/  LOP3.LUT R18, R18, R13, RZ, 0xc0, !PT ;  /* 0x0000000d12127212 */ /* 0x000fe200078ec0ff */
[----:B------:R-:W-:Y:S02]  /*5b20*/  IMAD.MOV.U32 R16, RZ, RZ, R21 ;  /* 0x000000ffff107224 */ /* 0x000fe400078e0015 */
[----:B------:R-:W-:Y:S02]  /*5b30*/  IMAD R9, R9, R6, R3 ;  /* 0x0000000609097224 */ /* 0x000fe400078e0203 */
[----:B--2---:R-:W-:-:S02]  /*5b40*/  IMAD R3, R12, R27, R23 ;  /* 0x0000001b0c037224 */ /* 0x004fc400078e0217 */
[----:B---3--:R-:W-:Y:S02]  /*5b50*/  IMAD R10, R9, R30, R10 ;  /* 0x0000001e090a7224 */ /* 0x008fe400078e020a */
[----:B------:R-:W-:Y:S02]  /*5b60*/  IMAD.MOV.U32 R6, RZ, RZ, 0x1 ;  /* 0x00000001ff067424 */ /* 0x000fe400078e00ff */
[----:B------:R-:W-:-:S03]  /*5b70*/  IMAD R9, R3, R24, R18 ;  /* 0x0000001803097224 */ /* 0x000fc600078e0212 */
[----:B------:R-:W-:Y:S02]  /*5b80*/  PRMT R3, R6, 0x7610, R3 ;  /* 0x0000761006037816 */ /* 0x000fe40000000003 */
[----:B------:R-:W-:Y:S02]  /*5b90*/  SEL R6, R9, R10, !P4 ;  /* 0x0000000a09067207 */ /* 0x000fe40006000000 */
[----:B------:R-:W-:-:S07]  /*5ba0*/  SEL R18, R10, R9, !P4 ;  /* 0x000000090a127207 */ /* 0x000fce0006000000 */
.L_x_106:
[----:B------:R-:W-:-:S08]  /*5bb0*/  NOP ;  /* 0x0000000000007918 */ /* 0x000fd00000000000 */
[----:B------:R-:W0:-:S00]  /*5bc0*/  USETMAXREG.DEALLOC.CTAPOOL 0x28 ;  /* 0x00000028000079c8 */ /* 0x000e0000080e0500 */
[----:B0-----:R-:W-:-:S13]  /*5bd0*/  ISETP.NE.AND P0, PT, R7, RZ, PT ;  /* 0x000000ff0700720c */ /* 0x001fda0003f05270 */
[----:B------:R-:W-:Y:S05]  /*5be0*/  @P0 EXIT ;  /* 0x000000000000094d */ /* 0x000fea0003800000 */
[----:B------:R-:W-:Y:S01]  /*5bf0*/  LOP3.LUT P0, RZ, R3, 0xff, RZ, 0xc0, !PT ;  /* 0x000000ff03ff7812 */ /* 0x000fe2000780c0ff */
[----:B------:R-:W-:Y:S02]  /*5c00*/  IMAD.MOV.U32 R15, RZ, RZ, 0x1 ;  /* 0x00000001ff0f7424 */ /* 0x000fe400078e00ff */
[----:B------:R-:W-:-:S10]  /*5c10*/  IMAD.MOV.U32 R14, RZ, RZ, RZ ;  /* 0x000000ffff0e7224 */ /* 0x000fd400078e00ff */
[----:B------:R-:W-:Y:S05]  /*5c20*/  @!P0 BRA `(.L_x_109) ;  /* 0x0000000c00408947 */ /* 0x000fea0003800000 */
[----:B------:R-:W0:Y:S01]  /*5c30*/  LDC R3, c[0x0][0x28c] ;  /* 0x0000a300ff037b82 */ /* 0x000e220000000800 */
[----:B------:R-:W1:Y:S01]  /*5c40*/  S2R R10, SR_CgaCtaId ;  /* 0x00000000000a7919 */ /* 0x000e620000008800 */
[----:B------:R-:W-:Y:S01]  /*5c50*/  ULDC UR5, c[0x0][0x658] ;  /* 0x0001960000057ab9 */ /* 0x000fe20000000800 */
[----:B------:R-:W-:Y:S01]  /*5c60*/  UMOV UR7, 0xffffffff ;  /* 0xffffffff00077882 */ /* 0x000fe20000000000 */
[----:B------:R-:W-:Y:S01]  /*5c70*/  ULDC UR6, c[0x0][0xc] ;  /* 0x0000030000067ab9 */ /* 0x000fe20000000800 */
[----:B------:R-:W-:Y:S01]  /*5c80*/  USHF.L.U32 UR8, UR7, UR5, URZ ;  /* 0x0000000507087299 */ /* 0x000fe2000800063f */
[----:B------:R-:W-:Y:S01]  /*5c90*/  BSSY B0, `(.L_x_109) ;  /* 0x00000c9000007945 */ /* 0x000fe20003800000 */
[----:B------:R-:W-:Y:S01]  /*5ca0*/  UMOV UR9, 0x1 ;  /* 0x0000000100097882 */ /* 0x000fe20000000000 */
[----:B------:R-:W-:Y:S01]  /*5cb0*/  ULDC UR7, c[0x0][0x10] ;  /* 0x0000040000077ab9 */ /* 0x000fe20000000800 */
[----:B------:R-:W-:Y:S01]  /*5cc0*/  USHF.L.U32 UR18, UR9, UR5, URZ ;  /* 0x0000000509127299 */ /* 0x000fe2000800063f */
[----:B------:R-:W-:Y:S01]  /*5cd0*/  IMAD.MOV.U32 R12, RZ, RZ, 0x1 ;  /* 0x00000001ff0c7424 */ /* 0x000fe200078e00ff */
[----:B------:R-:W-:Y:S01]  /*5ce0*/  UIMAD.WIDE.U32 UR6, UR6, UR7, URZ ;  /* 0x00000007060672a5 */ /* 0x000fe2000f8e003f */
[----:B------:R-:W-:Y:S01]  /*5cf0*/  LOP3.LUT R17, R2, 0x2, RZ, 0xfc, !PT ;  /* 0x0000000202117812 */ /* 0x000fe200078efcff */
[----:B------:R-:W-:Y:S01]  /*5d00*/  ULDC UR5, c[0x0][0x14] ;  /* 0x0000050000057ab9 */ /* 0x000fe20000000800 */
[----:B------:R-:W-:Y:S01]  /*5d10*/  IMAD.MOV.U32 R15, RZ, RZ, 0x1 ;  /* 0x00000001ff0f7424 */ /* 0x000fe200078e00ff */
[----:B------:R-:W-:Y:S01]  /*5d20*/  UIMAD.WIDE.U32 UR20, UR6, UR5, URZ ;  /* 0x00000005061472a5 */ /* 0x000fe2000f8e003f */
[----:B------:R-:W-:Y:S01]  /*5d30*/  IMAD.MOV.U32 R14, RZ, RZ, RZ ;  /* 0x000000ffff0e7224 */ /* 0x000fe200078e00ff */
[----:B------:R-:W-:Y:S01]  /*5d40*/  UIMAD UR13, UR7, UR5, URZ ;  /* 0x00000005070d72a4 */ /* 0x000fe2000f8e023f */
[----:B------:R-:W-:Y:S01]  /*5d50*/  ULDC UR4, c[0x0][0x600] ;  /* 0x0001800000047ab9 */ /* 0x000fe20000000800 */
[----:B------:R-:W-:-:S02]  /*5d60*/  ULOP3.LUT UR17, URZ, UR8, URZ, 0x33, !UPT ;  /* 0x000000083f117292 */ /* 0x000fc4000f8e333f */
[----:B------:R-:W-:Y:S01]  /*5d70*/  UIADD3 UR4, UR4, -0x1, URZ ;  /* 0xffffffff04047890 */ /* 0x000fe2000fffe03f */
[----:B0-----:R-:W-:Y:S01]  /*5d80*/  VIADD R3, R3, 0x7f ;  /* 0x0000007f03037836 */ /* 0x001fe20000000000 */
[----:B------:R-:W-:Y:S01]  /*5d90*/  UIADD3 UR13, UR21, UR13, URZ ;  /* 0x0000000d150d7290 */ /* 0x000fe2000fffe03f */
[----:B------:R-:W-:-:S03]  /*5da0*/  ULDC.64 UR22, c[0x0][0x198] ;  /* 0x0000660000167ab9 */ /* 0x000fc60000000a00 */
[----:B------:R-:W-:-:S04]  /*5db0*/  SHF.R.S32.HI R8, RZ, 0x1f, R3 ;  /* 0x0000001fff087819 */ /* 0x000fc80000011403 */
[----:B------:R-:W-:Y:S01]  /*5dc0*/  LEA.HI R8, R8, R3, RZ, 0x7 ;  /* 0x0000000308087211 */ /* 0x000fe200078f38ff */
[C---:B-1----:R-:W-:Y:S02]  /*5dd0*/  IMAD.SHL.U32 R11, R10.reuse, 0x20, RZ ;  /* 0x000000200a0b7824 */ /* 0x042fe400078e00ff */
[----:B------:R-:W-:Y:S01]  /*5de0*/  IMAD.SHL.U32 R10, R10, 0x1000, RZ ;  /* 0x000010000a0a7824 */ /* 0x000fe200078e00ff */
[----:B------:R-:W-:Y:S02]  /*5df0*/  SHF.R.S32.HI R13, RZ, 0x7, R8 ;  /* 0x00000007ff0d7819 */ /* 0x000fe40000011408 */
[----:B------:R-:W-:Y:S02]  /*5e00*/  LOP3.LUT R11, R11, 0x20, RZ, 0xc0, !PT ;  /* 0x000000200b0b7812 */ /* 0x000fe400078ec0ff */
[----:B------:R-:W-:Y:S01]  /*5e10*/  LOP3.LUT R10, R10, 0x1000, RZ, 0xc0, !PT ;  /* 0x000010000a0a7812 */ /* 0x000fe200078ec0ff */
[----:B------:R-:W-:-:S07]  /*5e20*/  VIADD R3, R13, 0x1 ;  /* 0x000000010d037836 */ /* 0x000fce0000000000 */
.L_x_120:
[----:B------:R-:W-:-:S03]  /*5e30*/  UMOV UR5, 0xffffffff ;  /* 0xffffffff00057882 */ /* 0x000fc60000000000 */
[----:B------:R-:W-:Y:S05]  /*5e40*/  BRA.DIV UR5, `(.L_x_110) ;  /* 0x0000000e05a87947 */ /* 0x000fea000b800000 */
[----:B------:R-:W-:-:S13]  /*5e50*/  ELECT P0, URZ, PT ;  /* 0x00000000003f782f */ /* 0x000fda0003800000 */
.L_x_131:
[----:B------:R-:W0:Y:S01]  /*5e60*/  LDC R7, c[0x0][0x28c] ;  /* 0x0000a300ff077b82 */ /* 0x000e220000000800 */
[----:B------:R-:W-:Y:S01]  /*5e70*/  BSSY B1, `(.L_x_111) ;  /* 0x0000038000017945 */ /* 0x000fe20003800000 */
[----:B0-----:R-:W-:-:S13]  /*5e80*/  ISETP.LT.OR P0, PT, R7, 0x1, !P0 ;  /* 0x000000010700780c */ /* 0x001fda0004701670 */
[----:B------:R-:W-:Y:S05]  /*5e90*/  @P0 BRA `(.L_x_112) ;  /* 0x0000000000d40947 */ /* 0x000fea0003800000 */
[----:B------:R-:W-:Y:S02]  /*5ea0*/  IMAD R19, R6, 0x40, R11 ;  /* 0x0000004006137824 */ /* 0x000fe400078e020b */
[----:B------:R-:W-:Y:S02]  /*5eb0*/  IMAD.SHL.U32 R20, R18, 0x80, RZ ;  /* 0x0000008012147824 */ /* 0x000fe400078e00ff */
[----:B------:R-:W-:Y:S02]  /*5ec0*/  IMAD.MOV.U32 R23, RZ, RZ, RZ ;  /* 0x000000ffff177224 */ /* 0x000fe400078e00ff */
[----:B------:R-:W-:Y:S02]  /*5ed0*/  IMAD.MOV.U32 R6, RZ, RZ, R3 ;  /* 0x000000ffff067224 */ /* 0x000fe400078e0003 */
[----:B------:R-:W-:Y:S02]  /*5ee0*/  IMAD.MOV.U32 R7, RZ, RZ, R15 ;  /* 0x000000ffff077224 */ /* 0x000fe400078e000f */
[----:B------:R-:W-:-:S07]  /*5ef0*/  IMAD.MOV.U32 R9, RZ, RZ, R14 ;  /* 0x000000ffff097224 */ /* 0x000fce00078e000e */
.L_x_115:
[----:B------:R-:W0:Y:S01]  /*5f00*/  S2R R21, SR_CgaCtaId ;  /* 0x0000000000157919 */ /* 0x000e220000008800 */
[----:B------:R-:W-:Y:S02]  /*5f10*/  MOV R8, 0x400 ;  /* 0x0000040000087802 */ /* 0x000fe40000000f00 */
[----:B------:R-:W-:-:S13]  /*5f20*/  LOP3.LUT P1, RZ, R0, 0x7f, RZ, 0xc0, !PT ;  /* 0x0000007f00ff7812 */ /* 0x000fda000782c0ff */
[----:B------:R-:W1:Y:S01]  /*5f30*/  @!P1 LDC R18, c[0x0][0x500] ;  /* 0x00014000ff129b82 */ /* 0x000e620000000800 */
[----:B0-----:R-:W-:Y:S02]  /*5f40*/  LEA R22, R21, R8, 0x18 ;  /* 0x0000000815167211 */ /* 0x001fe400078ec0ff */
[----:B------:R-:W-:-:S03]  /*5f50*/  SHF.L.U32 R8, R7, 0x1f, RZ ;  /* 0x0000001f07087819 */ /* 0x000fc600000006ff */
[----:B------:R-:W-:-:S04]  /*5f60*/  IMAD R21, R9, 0x8, R22 ;  /* 0x0000000809157824 */ /* 0x000fc800078e0216 */
[----:B------:R-:W0:Y:S02]  /*5f70*/  SYNCS.PHASECHK.TRANS64.TRYWAIT P0, [R21+URZ+0x20], R8 ;  /* 0x00002008150075a7 */ /* 0x000e24000800017f */
[----:B01----:R-:W-:Y:S05]  /*5f80*/  @!P0 BRA `(.L_x_113) ;  /* 0x0000000c00788947 */ /* 0x003fea0003800000 */
.L_x_132:
[----:B0-----:R-:W-:Y:S01]  /*5f90*/  PRMT R8, R17, 0x9910, RZ ;  /* 0x0000991011087816 */ /* 0x001fe200000000ff */
[----:B------:R0:W-:Y:S03]  /*5fa0*/  @!P1 SYNCS.ARRIVE.TRANS64 RZ, [R21+URZ], R18 ;  /* 0x0000001215ff99a7 */ /* 0x0001e6000800003f */
[----:B------:R-:W-:-:S13]  /*5fb0*/  ISETP.NE.AND P0, PT, R8, 0x2, PT ;  /* 0x000000020800780c */ /* 0x000fda0003f05270 */
[----:B0-----:R-:W-:Y:S05]  /*5fc0*/  @P0 BRA `(.L_x_114) ;  /* 0x0000000000040947 */ /* 0x001fea0003800000 */
[----:B------:R-:W-:Y:S01]  /*5fd0*/  BPT.TRAP 0x1 ;  /* 0x000000040000795c */ /* 0x000fe20000300000 */
.L_x_114:
[----:B------:R-:W-:Y:S01]  /*5fe0*/  R2UR UR16, R22 ;  /* 0x00000000161072ca */ /* 0x000fe200000e0000 */
[----:B------:R-:W-:Y:S01]  /*5ff0*/  IMAD R22, R9, 0x4000, R22 ;  /* 0x0000400009167824 */ /* 0x000fe200078e0216 */
[----:B------:R-:W-:Y:S01]  /*6000*/  R2UR UR9, R21 ;  /* 0x00000000150972ca */ /* 0x000fe200000e0000 */
[C---:B------:R-:W-:Y:S01]  /*6010*/  IMAD R8, R9.reuse, 0x2000, R10 ;  /* 0x0000200009087824 */ /* 0x040fe200078e020a */
[----:B------:R-:W-:Y:S01]  /*6020*/  UIADD3 UR6, UP0, UR22, 0xf0, URZ ;  /* 0x000000f016067890 */ /* 0x000fe2000ff1e03f */
[----:B------:R-:W-:Y:S01]  /*6030*/  VIADD R6, R6, 0xffffffff ;  /* 0xffffffff06067836 */ /* 0x000fe20000000000 */
[----:B------:R-:W-:Y:S01]  /*6040*/  R2UR UR5, R22 ;  /* 0x00000000160572ca */ /* 0x000fe200000e0000 */
[----:B------:R-:W-:Y:S01]  /*6050*/  UIADD3 UR24, UP1, UR22, 0x1f0, URZ ;  /* 0x000001f016187890 */ /* 0x000fe2000ff3e03f */
[----:B------:R-:W-:Y:S01]  /*6060*/  R2UR UR8, R8 ;  /* 0x00000000080872ca */ /* 0x000fe200000e0000 */
[----:B------:R-:W-:Y:S01]  /*6070*/  UIADD3.X UR7, URZ, UR23, URZ, UP0, !UPT ;  /* 0x000000173f077290 */ /* 0x000fe200087fe43f */
[----:B------:R-:W-:Y:S01]  /*6080*/  R2UR UR11, R20 ;  /* 0x00000000140b72ca */ /* 0x000fe200000e0000 */
[----:B------:R-:W-:Y:S01]  /*6090*/  VIADD R9, R9, 0x1 ;  /* 0x0000000109097836 */ /* 0x000fe20000000000 */
[----:B------:R-:W-:Y:S01]  /*60a0*/  R2UR UR10, R23 ;  /* 0x00000000170a72ca */ /* 0x000fe200000e0000 */
[----:B------:R-:W-:Y:S01]  /*60b0*/  UIADD3.X UR25, URZ, UR23, URZ, UP1, !UPT ;  /* 0x000000173f197290 */ /* 0x000fe20008ffe43f */
[----:B------:R-:W-:Y:S01]  /*60c0*/  R2UR UR12, R16 ;  /* 0x00000000100c72ca */ /* 0x000fe200000e0000 */
[----:B------:R-:W-:Y:S01]  /*60d0*/  UMOV UR14, 0x0 ;  /* 0x00000000000e7882 */ /* 0x000fe20000000000 */
[----:B------:R-:W-:Y:S01]  /*60e0*/  R2UR UR19, R19 ;  /* 0x00000000131372ca */ /* 0x000fe200000e0000 */
[----:B------:R-:W-:Y:S01]  /*60f0*/  UMOV UR15, 0x10000000 ;  /* 0x10000000000f7882 */ /* 0x000fe20000000000 */
[----:B------:R-:W-:Y:S01]  /*6100*/  ISETP.GT.AND P1, PT, R6, 0x1, PT ;  /* 0x000000010600780c */ /* 0x000fe20003f24270 */
[----:B------:R-:W-:Y:S01]  /*6110*/  UIADD3 UR5, UR5, 0x100, URZ ;  /* 0x0000010005057890 */ /* 0x000fe2000fffe03f */
[----:B------:R-:W-:Y:S01]  /*6120*/  ISETP.NE.AND P0, PT, R9, 0x4, PT ;  /* 0x000000040900780c */ /* 0x000fe20003f05270 */
[----:B------:R-:W-:Y:S01]  /*6130*/  UIADD3 UR16, UR16, 0x10100, UR8 ;  /* 0x0001010010107890 */ /* 0x000fe2000fffe008 */
[----:B------:R-:W-:Y:S01]  /*6140*/  VIADD R23, R23, 0x80 ;  /* 0x0000008017177836 */ /* 0x000fe20000000000 */
[----:B------:R-:W-:Y:S01]  /*6150*/  UMOV UR26, 0x30000 ;  /* 0x00030000001a7882 */ /* 0x000fe20000000000 */
[----:B------:R-:W-:-:S02]  /*6160*/  SEL R8, RZ, 0x1, P0 ;  /* 0x00000001ff087807 */ /* 0x000fc40000000000 */
[----:B------:R-:W-:Y:S01]  /*6170*/  UMOV UR8, UR5 ;  /* 0x0000000500087c82 */ /* 0x000fe20008000000 */
[----:B------:R-:W-:Y:S01]  /*6180*/  SEL R9, R9, RZ, P0 ;  /* 0x000000ff09097207 */ /* 0x000fe20000000000 */
[----:B------:R0:W-:Y:S01]  /*6190*/  UTMALDG.3D [UR8], [UR6], desc[UR14] ;  /* 0x00000e08060075b4 */ /* 0x0001e20008011000 */
[----:B------:R-:W-:Y:S01]  /*61a0*/  LOP3.LUT R7, R7, R8, RZ, 0x3c, !PT ;  /* 0x0000000807077212 */ /* 0x000fe200078e3cff */
[----:B0-----:R-:W-:Y:S01]  /*61b0*/  UMOV UR11, UR19 ;  /* 0x00000013000b7c82 */ /* 0x001fe20008000000 */
[----:B------:R-:W-:Y:S02]  /*61c0*/  UMOV UR8, UR16 ;  /* 0x0000001000087c82 */ /* 0x000fe40008000000 */
[----:B------:R0:W-:Y:S02]  /*61d0*/  UTMALDG.3D.MULTICAST [UR8], [UR24], UR26, desc[UR14] ;  /* 0x00000e08180073b4 */ /* 0x0001e4000801181a */
[----:B0-----:R-:W-:Y:S05]  /*61e0*/  @P1 BRA `(.L_x_115) ;  /* 0xfffffffc00441947 */ /* 0x001fea000383ffff */
.L_x_112:
[----:B------:R-:W-:Y:S05]  /*61f0*/  BSYNC B1 ;  /* 0x0000000000017941 */ /* 0x000fea0003800000 */
.L_x_111:
[----:B------:R-:W-:Y:S01]  /*6200*/  LOP3.LUT P1, RZ, R12, 0xff, RZ, 0xc0, !PT ;  /* 0x000000ff0cff7812 */ /* 0x000fe2000782c0ff */
[----:B------:R-:W-:Y:S01]  /*6210*/  IMAD.IADD R14, R13, 0x1, R14 ;  /* 0x000000010d0e7824 */ /* 0x000fe200078e020e */
[----:B------:R-:W-:Y:S01]  /*6220*/  IADD3 R4, P2, R4, UR20, RZ ;  /* 0x0000001404047c10 */ /* 0x000fe2000ff5e0ff */
[----:B------:R-:W-:Y:S01]  /*6230*/  ULDC.64 UR6, c[0x0][0x650] ;  /* 0x0001940000067ab9 */ /* 0x000fe20000000a00 */
[----:B------:R-:W-:Y:S01]  /*6240*/  BSSY B1, `(.L_x_116) ;  /* 0x000006b000017945 */ /* 0x000fe20003800000 */
[----:B------:R-:W-:Y:S01]  /*6250*/  IMAD.MOV.U32 R18, RZ, RZ, -0x1 ;  /* 0xffffffffff127424 */ /* 0x000fe200078e00ff */
[----:B------:R-:W-:Y:S01]  /*6260*/  SHF.R.U32.HI R6, RZ, 0x2, R14 ;  /* 0x00000002ff067819 */ /* 0x000fe2000001160e */
[----:B------:R-:W-:Y:S01]  /*6270*/  IMAD.MOV.U32 R16, RZ, RZ, -0x1 ;  /* 0xffffffffff107424 */ /* 0x000fe200078e00ff */
[----:B------:R-:W-:Y:S02]  /*6280*/  ISETP.GT.U32.AND P0, PT, R14, 0x3, PT ;  /* 0x000000030e00780c */ /* 0x000fe40003f04070 */
[----:B------:R-:W-:-:S02]  /*6290*/  LOP3.LUT R6, R6, 0x1, RZ, 0xc0, !PT ;  /* 0x0000000106067812 */ /* 0x000fc400078ec0ff */
[----:B------:R-:W-:Y:S01]  /*62a0*/  ISETP.LT.U32.AND P0, PT, R13, 0x4, P0 ;  /* 0x000000040d00780c */ /* 0x000fe20000701070 */
[----:B------:R-:W0:Y:S01]  /*62b0*/  @P1 S2R R8, SR_CgaCtaId ;  /* 0x0000000000081919 */ /* 0x000e220000008800 */
[----:B------:R-:W-:Y:S02]  /*62c0*/  @P1 MOV R7, 0x400 ;  /* 0x0000040000071802 */ /* 0x000fe40000000f00 */
[----:B------:R-:W-:Y:S02]  /*62d0*/  IADD3.X R5, R5, UR13, RZ, P2, !PT ;  /* 0x0000000d05057c10 */ /* 0x000fe400097fe4ff */
[----:B------:R-:W-:Y:S02]  /*62e0*/  ISETP.GE.U32.AND P2, PT, R4, UR6, PT ;  /* 0x0000000604007c0c */ /* 0x000fe4000bf46070 */
[----:B------:R-:W-:Y:S02]  /*62f0*/  LOP3.LUT R14, R14, 0x3, RZ, 0xc0, !PT ;  /* 0x000000030e0e7812 */ /* 0x000fe400078ec0ff */
[----:B------:R-:W-:-:S02]  /*6300*/  PRMT R12, RZ, 0x7610, R12 ;  /* 0x00007610ff0c7816 */ /* 0x000fc4000000000c */
[----:B0-----:R-:W-:-:S04]  /*6310*/  @P1 LEA R7, R8, R7, 0x18 ;  /* 0x0000000708071211 */ /* 0x001fc800078ec0ff */
[----:B------:R0:W-:Y:S01]  /*6320*/  @P1 SYNCS.ARRIVE.TRANS64.A1T0 RZ, [R7+URZ+0x58], RZ ;  /* 0x000058ff07ff19a7 */ /* 0x0001e2000810003f */
[----:B------:R-:W-:Y:S02]  /*6330*/  ISETP.NE.U32.AND P1, PT, R6, 0x1, PT ;  /* 0x000000010600780c */ /* 0x000fe40003f25070 */
[----:B------:R-:W-:Y:S02]  /*6340*/  SEL R6, RZ, 0x1, !P0 ;  /* 0x00000001ff067807 */ /* 0x000fe40004000000 */
[----:B------:R-:W-:Y:S02]  /*6350*/  ISETP.GE.U32.AND.EX P0, PT, R5, UR7, PT, P2 ;  /* 0x0000000705007c0c */ /* 0x000fe4000bf06120 */
[----:B------:R-:W-:-:S04]  /*6360*/  ISETP.GT.U32.AND P1, PT, R13, 0x3, !P1 ;  /* 0x000000030d00780c */ /* 0x000fc80004f24070 */
[----:B0-----:R-:W-:-:S04]  /*6370*/  SEL R7, RZ, 0x1, !P1 ;  /* 0x00000001ff077807 */ /* 0x001fc80004800000 */
[----:B------:R-:W-:Y:S01]  /*6380*/  LOP3.LUT R15, R7, R15, R6, 0x96, !PT ;  /* 0x0000000f070f7212 */ /* 0x000fe200078e9606 */
[----:B------:R-:W-:Y:S01]  /*6390*/  IMAD.MOV.U32 R6, RZ, RZ, -0x1 ;  /* 0xffffffffff067424 */ /* 0x000fe200078e00ff */
[----:B------:R-:W-:Y:S01]  /*63a0*/  PRMT R7, RZ, 0x7610, R7 ;  /* 0x00007610ff077816 */ /* 0x000fe20000000007 */
[----:B------:R-:W-:Y:S06]  /*63b0*/  @P0 BRA `(.L_x_117) ;  /* 0x00000004004c0947 */ /* 0x000fec0003800000 */
[----:B------:R-:W0:Y:S01]  /*63c0*/  S2R R18, SR_CTAID.X ;  /* 0x0000000000127919 */ /* 0x000e220000002500 */
[----:B------:R-:W-:Y:S01]  /*63d0*/  ULDC.64 UR6, c[0x0][0x628] ;  /* 0x00018a0000067ab9 */ /* 0x000fe20000000a00 */
[----:B------:R-:W-:Y:S01]  /*63e0*/  ULDC UR8, c[0x0][0x630] ;  /* 0x00018c0000087ab9 */ /* 0x000fe20000000800 */
[----:B------:R-:W-:Y:S01]  /*63f0*/  ISETP.NE.U32.AND P0, PT, RZ, UR6, PT ;  /* 0x00000006ff007c0c */ /* 0x000fe2000bf05070 */
[----:B------:R-:W1:Y:S01]  /*6400*/  S2R R19, SR_CTAID.Y ;  /* 0x0000000000137919 */ /* 0x000e620000002600 */
[----:B------:R-:W-:Y:S01]  /*6410*/  ULDC UR9, c[0x0][0x150] ;  /* 0x0000540000097ab9 */ /* 0x000fe20000000800 */
[----:B------:R-:W-:Y:S01]  /*6420*/  IMAD.MOV.U32 R6, RZ, RZ, R4 ;  /* 0x000000ffff067224 */ /* 0x000fe200078e0004 */
[----:B------:R-:W-:Y:S01]  /*6430*/  ISETP.NE.AND.EX P0, PT, RZ, UR7, PT, P0 ;  /* 0x00000007ff007c0c */ /* 0x000fe2000bf05300 */
[----:B------:R-:W-:Y:S01]  /*6440*/  IMAD.MOV.U32 R7, RZ, RZ, R5 ;  /* 0x000000ffff077224 */ /* 0x000fe200078e0005 */
[----:B0-----:R-:W-:-:S11]  /*6450*/  I2FP.F32.U32 R20, R18 ;  /* 0x0000001200147245 */ /* 0x001fd60000201000 */
[----:B------:R-:W-:Y:S05]  /*6460*/  @!P0 BRA `(.L_x_118) ;  /* 0x0000000000288947 */ /* 0x000fea0003800000 */
[----:B------:R-:W-:Y:S02]  /*6470*/  ULDC UR5, c[0x0][0x634] ;  /* 0x00018d0000057ab9 */ /* 0x000fe40000000800 */
[----:B------:R-:W-:-:S05]  /*6480*/  IADD3 R7, P0, R4, UR5, RZ ;  /* 0x0000000504077c10 */ /* 0x000fca000ff1e0ff */
[----:B------:R-:W-:-:S04]  /*6490*/  IMAD.X R21, RZ, RZ, R5, P0 ;  /* 0x000000ffff157224 */ /* 0x000fc800000e0605 */
[----:B------:R-:W-:-:S04]  /*64a0*/  IMAD.WIDE.U32 R8, R21, UR6, RZ ;  /* 0x0000000615087c25 */ /* 0x000fc8000f8e00ff */
[----:B------:R-:W-:-:S04]  /*64b0*/  IMAD.WIDE.U32 R8, P0, R7, UR7, R8 ;  /* 0x0000000707087c25 */ /* 0x000fc8000f800008 */
[----:B------:R-:W-:-:S04]  /*64c0*/  IMAD.WIDE.U32 R6, R7, UR6, RZ ;  /* 0x0000000607067c25 */ /* 0x000fc8000f8e00ff */
[----:B------:R-:W-:Y:S01]  /*64d0*/  IMAD.MOV.U32 R6, RZ, RZ, R9 ;  /* 0x000000ffff067224 */ /* 0x000fe200078e0009 */
[----:B------:R-:W-:Y:S01]  /*64e0*/  IADD3 RZ, P1, R7, R8, RZ ;  /* 0x0000000807ff7210 */ /* 0x000fe20007f3e0ff */
[----:B------:R-:W-:-:S04]  /*64f0*/  IMAD.X R7, RZ, RZ, RZ, P0 ;  /* 0x000000ffff077224 */ /* 0x000fc800000e06ff */
[----:B------:R-:W-:-:S08]  /*6500*/  IMAD.WIDE.U32.X R6, R21, UR7, R6, P1 ;  /* 0x0000000715067c25 */ /* 0x000fd000088e0406 */
.L_x_118:
[--C-:B------:R-:W-:Y:S01]  /*6510*/  SHF.R.U64 R16, R6, UR8, R7.reuse ;  /* 0x0000000806107c19 */ /* 0x100fe20008001207 */
[----:B------:R-:W-:Y:S01]  /*6520*/  FMUL R20, R20, UR9 ;  /* 0x0000000914147c20 */ /* 0x000fe20008400000 */
[----:B------:R-:W0:Y:S01]  /*6530*/  LDC R21, c[0x0][0x144] ;  /* 0x00005100ff157b82 */ /* 0x000e220000000800 */
[----:B-1----:R-:W-:Y:S01]  /*6540*/  I2FP.F32.U32 R8, R19 ;  /* 0x0000001300087245 */ /* 0x002fe20000201000 */
[----:B------:R-:W-:Y:S01]  /*6550*/  ULDC UR5, c[0x0][0x154] ;  /* 0x0000550000057ab9 */ /* 0x000fe20000000800 */
[----:B------:R-:W-:Y:S01]  /*6560*/  SHF.R.U32.HI R6, RZ, UR8, R7 ;  /* 0x00000008ff067c19 */ /* 0x000fe20008011607 */
[----:B------:R-:W-:Y:S01]  /*6570*/  ULDC.64 UR6, c[0x0][0x620] ;  /* 0x0001880000067ab9 */ /* 0x000fe20000000a00 */
[----:B------:R-:W-:Y:S01]  /*6580*/  IADD3 R7, P0, RZ, -R16, RZ ;  /* 0x80000010ff077210 */ /* 0x000fe20007f1e0ff */
[----:B------:R-:W1:Y:S01]  /*6590*/  F2I.U32.TRUNC.NTZ R20, R20 ;  /* 0x0000001400147305 */ /* 0x000e62000020f000 */
[----:B------:R-:W-:Y:S01]  /*65a0*/  FMUL R8, R8, UR5 ;  /* 0x0000000508087c20 */ /* 0x000fe20008400000 */
[----:B------:R-:W2:Y:S01]  /*65b0*/  LDC R22, c[0x0][0x148] ;  /* 0x00005200ff167b82 */ /* 0x000ea20000000800 */
[----:B------:R-:W-:Y:S01]  /*65c0*/  ULDC UR5, c[0x0][0x618] ;  /* 0x0001860000057ab9 */ /* 0x000fe20000000800 */
[----:B------:R-:W-:-:S04]  /*65d0*/  IMAD.X R6, RZ, RZ, ~R6, P0 ;  /* 0x000000ffff067224 */ /* 0x000fc800000e0e06 */
[----:B------:R-:W-:Y:S01]  /*65e0*/  IMAD R6, R6, UR6, RZ ;  /* 0x0000000606067c24 */ /* 0x000fe2000f8e02ff */
[----:B------:R-:W3:Y:S03]  /*65f0*/  F2I.U32.TRUNC.NTZ R8, R8 ;  /* 0x0000000800087305 */ /* 0x000ee6000020f000 */
[C---:B------:R-:W-:Y:S02]  /*6600*/  IMAD R9, R7.reuse, UR7, R6 ;  /* 0x0000000707097c24 */ /* 0x040fe4000f8e0206 */
[----:B------:R-:W-:Y:S01]  /*6610*/  IMAD.WIDE.U32 R6, R7, UR6, R4 ;  /* 0x0000000607067c25 */ /* 0x000fe2000f8e0004 */
[----:B------:R-:W-:Y:S02]  /*6620*/  ULDC.64 UR6, c[0x0][0x640] ;  /* 0x0001900000067ab9 */ /* 0x000fe40000000a00 */
[----:B------:R-:W-:Y:S01]  /*6630*/  ISETP.NE.U32.AND P0, PT, RZ, UR6, PT ;  /* 0x00000006ff007c0c */ /* 0x000fe2000bf05070 */
[----:B-1----:R-:W-:-:S02]  /*6640*/  IMAD.MOV R20, RZ, RZ, -R20 ;  /* 0x000000ffff147224 */ /* 0x002fc400078e0a14 */
[----:B------:R-:W-:Y:S01]  /*6650*/  IMAD.IADD R7, R7, 0x1, R9 ;  /* 0x0000000107077824 */ /* 0x000fe200078e0209 */
[----:B------:R-:W-:Y:S01]  /*6660*/  ISETP.NE.AND.EX P0, PT, RZ, UR7, PT, P0 ;  /* 0x00000007ff007c0c */ /* 0x000fe2000bf05300 */
[----:B0-----:R-:W-:-:S03]  /*6670*/  IMAD R18, R21, R20, R18 ;  /* 0x0000001415127224 */ /* 0x001fc600078e0212 */
[--C-:B------:R-:W-:Y:S01]  /*6680*/  SHF.R.U64 R20, R6, UR5, R7.reuse ;  /* 0x0000000506147c19 */ /* 0x100fe20008001207 */
[----:B---3--:R-:W-:Y:S01]  /*6690*/  IMAD.MOV R6, RZ, RZ, -R8 ;  /* 0x000000ffff067224 */ /* 0x008fe200078e0a08 */
[----:B------:R-:W-:Y:S01]  /*66a0*/  SHF.R.U32.HI R7, RZ, UR5, R7 ;  /* 0x00000005ff077c19 */ /* 0x000fe20008011607 */
[----:B------:R-:W-:Y:S02]  /*66b0*/  ULDC UR5, c[0x0][0x608] ;  /* 0x0001820000057ab9 */ /* 0x000fe40000000800 */
[----:B--2---:R-:W-:Y:S01]  /*66c0*/  @P4 IMAD R18, R22, R6, R19 ;  /* 0x0000000616124224 */ /* 0x004fe200078e0213 */
[--C-:B------:R-:W-:Y:S02]  /*66d0*/  SHF.R.U64 R22, R20, UR5, R7.reuse ;  /* 0x0000000514167c19 */ /* 0x100fe40008001207 */
[----:B------:R-:W-:Y:S01]  /*66e0*/  SHF.R.U32.HI R7, RZ, UR5, R7 ;  /* 0x00000005ff077c19 */ /* 0x000fe20008011607 */
[----:B------:R-:W-:-:S03]  /*66f0*/  ULDC UR5, c[0x0][0x658] ;  /* 0x0001960000057ab9 */ /* 0x000fc60000000800 */
[--C-:B------:R-:W-:Y:S02]  /*6700*/  SHF.R.U64 R19, R22, UR5, R7.reuse ;  /* 0x0000000516137c19 */ /* 0x100fe40008001207 */
[----:B------:R-:W-:-:S03]  /*6710*/  SHF.R.U32.HI R21, RZ, UR5, R7 ;  /* 0x00000005ff157c19 */ /* 0x000fc60008011607 */
[----:B------:R-:W-:Y:S02]  /*6720*/  IMAD.MOV.U32 R8, RZ, RZ, R19 ;  /* 0x000000ffff087224 */ /* 0x000fe400078e0013 */
[----:B------:R-:W-:Y:S01]  /*6730*/  IMAD.MOV.U32 R7, RZ, RZ, R21 ;  /* 0x000000ffff077224 */ /* 0x000fe200078e0015 */
[----:B------:R-:W-:Y:S06]  /*6740*/  @!P0 BRA `(.L_x_119) ;  /* 0x00000000002c8947 */ /* 0x000fec0003800000 */
        /* <DEDUP_REMOVED lines=9> */
[----:B------:R-:W-:-:S04]  /*67e0*/  IMAD.WIDE.U32.X R6, R21, UR7, R6, P1 ;  /* 0x0000000715067c25 */ /* 0x000fc800088e0406 */
[----:B------:R-:W-:-:S07]  /*67f0*/  IMAD.MOV.U32 R8, RZ, RZ, R6 ;  /* 0x000000ffff087224 */ /* 0x000fce00078e0006 */
.L_x_119:
[----:B------:R-:W-:Y:S01]  /*6800*/  ULDC UR5, c[0x0][0x648] ;  /* 0x0001920000057ab9 */ /* 0x000fe20000000800 */
[----:B------:R-:W-:Y:S01]  /*6810*/  LOP3.LUT R6, R22, UR17, RZ, 0xc0, !PT ;  /* 0x0000001116067c12 */ /* 0x000fe2000f8ec0ff */
[----:B------:R-:W-:Y:S01]  /*6820*/  ULDC UR6, c[0x0][0x610] ;  /* 0x0001840000067ab9 */ /* 0x000fe20000000800 */
[----:B------:R-:W-:Y:S01]  /*6830*/  SHF.R.U64 R7, R8, UR5, R7 ;  /* 0x0000000508077c19 */ /* 0x000fe20008001207 */
[----:B------:R-:W-:Y:S01]  /*6840*/  ULDC UR5, c[0x0][0x638] ;  /* 0x00018e0000057ab9 */ /* 0x000fe20000000800 */
[----:B------:R-:W-:-:S03]  /*6850*/  LOP3.LUT R20, R20, UR4, RZ, 0xc0, !PT ;  /* 0x0000000414147c12 */ /* 0x000fc6000f8ec0ff */
[----:B------:R-:W-:Y:S02]  /*6860*/  IMAD.MOV R8, RZ, RZ, -R7 ;  /* 0x000000ffff087224 */ /* 0x000fe400078e0a07 */
[----:B------:R-:W-:Y:S02]  /*6870*/  IMAD R7, R7, UR18, R6 ;  /* 0x0000001207077c24 */ /* 0x000fe4000f8e0206 */
[----:B------:R-:W-:Y:S01]  /*6880*/  IMAD R19, R8, UR5, R19 ;  /* 0x0000000508137c24 */ /* 0x000fe2000f8e0213 */
[----:B------:R-:W-:Y:S01]  /*6890*/  ULDC UR5, c[0x0][0x600] ;  /* 0x0001800000057ab9 */ /* 0x000fe20000000800 */
[----:B------:R-:W-:Y:S02]  /*68a0*/  IMAD R18, R7, UR6, R18 ;  /* 0x0000000607127c24 */ /* 0x000fe4000f8e0212 */
[----:B------:R-:W-:Y:S02]  /*68b0*/  IMAD R19, R19, UR5, R20 ;  /* 0x0000000513137c24 */ /* 0x000fe4000f8e0214 */
[----:B------:R-:W-:-:S03]  /*68c0*/  IMAD.MOV.U32 R7, RZ, RZ, 0x1 ;  /* 0x00000001ff077424 */ /* 0x000fc600078e00ff */
[----:B------:R-:W-:Y:S02]  /*68d0*/  SEL R6, R19, R18, !P4 ;  /* 0x0000001213067207 */ /* 0x000fe40006000000 */
[----:B------:R-:W-:-:S07]  /*68e0*/  SEL R18, R18, R19, !P4 ;  /* 0x0000001312127207 */ /* 0x000fce0006000000 */
.L_x_117:
[----:B------:R-:W-:Y:S05]  /*68f0*/  BSYNC B1 ;  /* 0x0000000000017941 */ /* 0x000fea0003800000 */
.L_x_116:
[----:B------:R-:W-:-:S13]  /*6900*/  LOP3.LUT P0, RZ, R7, 0xff, RZ, 0xc0, !PT ;  /* 0x000000ff07ff7812 */ /* 0x000fda000780c0ff */
[----:B------:R-:W-:Y:S05]  /*6910*/  @P0 BRA `(.L_x_120) ;  /* 0xfffffff400440947 */ /* 0x000fea000383ffff */
[----:B------:R-:W-:Y:S05]  /*6920*/  BSYNC B0 ;  /* 0x0000000000007941 */ /* 0x000fea0003800000 */
.L_x_109:
[----:B------:R-:W-:-:S03]  /*6930*/  UMOV UR5, 0xffffffff ;  /* 0xffffffff00057882 */ /* 0x000fc60000000000 */
[----:B------:R-:W-:Y:S05]  /*6940*/  BRA.DIV UR5, `(.L_x_121) ;  /* 0x00000006051c7947 */ /* 0x000fea000b800000 */
[----:B------:R-:W-:-:S13]  /*6950*/  ELECT P0, URZ, PT ;  /* 0x00000000003f782f */ /* 0x000fda0003800000 */
.L_x_135:
[----:B------:R-:W-:Y:S04]  /*6960*/  BSSY B0, `(.L_x_122) ;  /* 0x000002b000007945 */ /* 0x000fe80003800000 */
[----:B------:R-:W-:Y:S05]  /*6970*/  @!P0 BRA `(.L_x_123) ;  /* 0x0000000000a48947 */ /* 0x000fea0003800000 */
[----:B------:R-:W-:-:S04]  /*6980*/  LOP3.LUT R2, R2, 0x2, RZ, 0xfc, !PT ;  /* 0x0000000202027812 */ /* 0x000fc800078efcff */
[----:B------:R-:W-:-:S13]  /*6990*/  ISETP.NE.AND P0, PT, R2, 0x3, PT ;  /* 0x000000030200780c */ /* 0x000fda0003f05270 */
[----:B------:R-:W-:Y:S05]  /*69a0*/  @!P0 BRA `(.L_x_124) ;  /* 0x0000000000048947 */ /* 0x000fea0003800000 */
[----:B------:R-:W-:Y:S01]  /*69b0*/  BPT.TRAP 0x1 ;  /* 0x000000040000795c */ /* 0x000fe20000300000 */
.L_x_124:
[----:B------:R-:W0:Y:S01]  /*69c0*/  S2R R3, SR_CgaCtaId ;  /* 0x0000000000037919 */ /* 0x000e220000008800 */
[----:B------:R-:W-:Y:S02]  /*69d0*/  MOV R0, 0x400 ;  /* 0x0000040000007802 */ /* 0x000fe40000000f00 */
[----:B------:R-:W-:Y:S02]  /*69e0*/  SHF.L.U32 R2, R15, 0x1f, RZ ;  /* 0x0000001f0f027819 */ /* 0x000fe400000006ff */
[----:B0-----:R-:W-:-:S05]  /*69f0*/  LEA R3, R3, R0, 0x18 ;  /* 0x0000000003037211 */ /* 0x001fca00078ec0ff */
[----:B------:R-:W-:-:S04]  /*6a00*/  VIADD R3, R3, 0x20 ;  /* 0x0000002003037836 */ /* 0x000fc80000000000 */
[C---:B------:R-:W-:Y:S02]  /*6a10*/  IMAD R5, R14.reuse, 0x8, R3 ;  /* 0x000000080e057824 */ /* 0x040fe400078e0203 */
[----:B------:R-:W-:Y:S02]  /*6a20*/  VIADD R14, R14, 0x1 ;  /* 0x000000010e0e7836 */ /* 0x000fe40000000000 */
[----:B------:R-:W0:Y:S03]  /*6a30*/  SYNCS.PHASECHK.TRANS64.TRYWAIT P0, [R5+URZ], R2 ;  /* 0x00000002050075a7 */ /* 0x000e26000800017f */
[----:B------:R-:W-:-:S04]  /*6a40*/  ISETP.NE.AND P1, PT, R14, 0x4, PT ;  /* 0x000000040e00780c */ /* 0x000fc80003f25270 */
[----:B------:R-:W-:Y:S02]  /*6a50*/  SEL R0, RZ, 0x1, P1 ;  /* 0x00000001ff007807 */ /* 0x000fe40000800000 */
[----:B------:R-:W-:Y:S02]  /*6a60*/  SEL R14, R14, RZ, P1 ;  /* 0x000000ff0e0e7207 */ /* 0x000fe40000800000 */
[----:B------:R-:W-:-:S03]  /*6a70*/  LOP3.LUT R15, R15, R0, RZ, 0x3c, !PT ;  /* 0x000000000f0f7212 */ /* 0x000fc600078e3cff */
[----:B------:R-:W-:Y:S01]  /*6a80*/  IMAD R7, R14, 0x8, R3 ;  /* 0x000000080e077824 */ /* 0x000fe200078e0203 */
[----:B------:R-:W-:Y:S01]  /*6a90*/  SHF.L.U32 R4, R15, 0x1f, RZ ;  /* 0x0000001f0f047819 */ /* 0x000fe200000006ff */
[----:B0-----:R-:W-:Y:S06]  /*6aa0*/  @!P0 BRA `(.L_x_125) ;  /* 0x0000000000e48947 */ /* 0x001fec0003800000 */
.L_x_136:
[----:B------:R-:W1:Y:S01]  /*6ab0*/  SYNCS.PHASECHK.TRANS64.TRYWAIT P0, [R7+URZ], R4 ;  /* 0x00000004070075a7 */ /* 0x000e62000800017f */
[----:B------:R-:W-:-:S05]  /*6ac0*/  VIADD R0, R14, 0x1 ;  /* 0x000000010e007836 */ /* 0x000fca0000000000 */
[----:B------:R-:W-:-:S04]  /*6ad0*/  ISETP.NE.AND P1, PT, R0, 0x4, PT ;  /* 0x000000040000780c */ /* 0x000fc80003f25270 */
[----:B0-----:R-:W-:Y:S02]  /*6ae0*/  SEL R2, RZ, 0x1, P1 ;  /* 0x00000001ff027807 */ /* 0x001fe40000800000 */
[----:B------:R-:W-:Y:S02]  /*6af0*/  SEL R0, R0, RZ, P1 ;  /* 0x000000ff00007207 */ /* 0x000fe40000800000 */
[----:B------:R-:W-:-:S03]  /*6b00*/  LOP3.LUT R15, R15, R2, RZ, 0x3c, !PT ;  /* 0x000000020f0f7212 */ /* 0x000fc600078e3cff */
[----:B------:R-:W-:Y:S01]  /*6b10*/  IMAD R6, R0, 0x8, R3 ;  /* 0x0000000800067824 */ /* 0x000fe200078e0203 */
[----:B------:R-:W-:Y:S01]  /*6b20*/  SHF.L.U32 R5, R15, 0x1f, RZ ;  /* 0x0000001f0f057819 */ /* 0x000fe200000006ff */
[----:B-1----:R-:W-:Y:S06]  /*6b30*/  @!P0 BRA `(.L_x_126) ;  /* 0x0000000000d48947 */ /* 0x002fec0003800000 */
.L_x_137:
[----:B------:R-:W1:Y:S01]  /*6b40*/  SYNCS.PHASECHK.TRANS64.TRYWAIT P0, [R6+URZ], R5 ;  /* 0x00000005060075a7 */ /* 0x000e62000800017f */
[----:B------:R-:W-:-:S05]  /*6b50*/  VIADD R0, R0, 0x1 ;  /* 0x0000000100007836 */ /* 0x000fca0000000000 */
[----:B------:R-:W-:-:S04]  /*6b60*/  ISETP.NE.AND P1, PT, R0, 0x4, PT ;  /* 0x000000040000780c */ /* 0x000fc80003f25270 */
[----:B------:R-:W-:Y:S02]  /*6b70*/  SEL R2, RZ, 0x1, P1 ;  /* 0x00000001ff027807 */ /* 0x000fe40000800000 */
[----:B------:R-:W-:Y:S02]  /*6b80*/  SEL R0, R0, RZ, P1 ;  /* 0x000000ff00007207 */ /* 0x000fe40000800000 */
[----:B------:R-:W-:Y:S01]  /*6b90*/  LOP3.LUT R2, R15, R2, RZ, 0x3c, !PT ;  /* 0x000000020f027212 */ /* 0x000fe200078e3cff */
[----:B-1----:R-:W-:Y:S06]  /*6ba0*/  @!P0 BRA `(.L_x_127) ;  /* 0x0000000000cc8947 */ /* 0x002fec0003800000 */
.L_x_138:
[----:B------:R-:W-:Y:S01]  /*6bb0*/  IMAD R3, R0, 0x8, R3 ;  /* 0x0000000800037824 */ /* 0x000fe200078e0203 */
[----:B------:R-:W-:-:S07]  /*6bc0*/  SHF.L.U32 R0, R2, 0x1f, RZ ;  /* 0x0000001f02007819 */ /* 0x000fce00000006ff */
.L_x_128:
[----:B--2---:R2:W3:Y:S02]  /*6bd0*/  SYNCS.PHASECHK.TRANS64.TRYWAIT P0, [R3+URZ], R0 ;  /* 0x00000000030075a7 */ /* 0x0044e4000800017f */
[----:B---3--:R-:W-:Y:S05]  /*6be0*/  @!P0 NANOSLEEP.SYNCS 0x989680 ;  /* 0x009896800000895d */ /* 0x008fea0003900000 */
[----:B------:R-:W3:Y:S02]  /*6bf0*/  @!P0 SYNCS.PHASECHK.TRANS64 P0, [R3+URZ], R0 ;  /* 0x00000000030085a7 */ /* 0x000ee4000800007f */
[----:B---3--:R-:W-:Y:S05]  /*6c00*/  @!P0 BRA `(.L_x_128) ;  /* 0xfffffffc00f08947 */ /* 0x008fea000383ffff */
.L_x_123:
[----:B------:R-:W-:Y:S05]  /*6c10*/  BSYNC B0 ;  /* 0x0000000000007941 */ /* 0x000fea0003800000 */
.L_x_122:
[----:B------:R-:W-:Y:S05]  /*6c20*/  EXIT ;  /* 0x000000000000794d */ /* 0x000fea0003800000 */
.L_x_21:
[----:B-1----:R-:W-:-:S04]  /*6c30*/  IMAD.U32 R9, RZ, RZ, UR6 ;  /* 0x00000006ff097e24 */ /* 0x002fc8000f8e00ff */
[----:B------:R1:W3:Y:S03]  /*6c40*/  SYNCS.PHASECHK.TRANS64.TRYWAIT P0, [R9+URZ], R8 ;  /* 0x00000008090075a7 */ /* 0x0002e6000800017f */
[----:B---3--:R-:W-:Y:S05]  /*6c50*/  @!P0 NANOSLEEP.SYNCS 0x989680 ;  /* 0x009896800000895d */ /* 0x008fea0003900000 */
[----:B------:R-:W3:Y:S02]  /*6c60*/  @!P0 SYNCS.PHASECHK.TRANS64 P0, [R9+URZ], R8 ;  /* 0x00000008090085a7 */ /* 0x000ee4000800007f */
[----:B---3--:R-:W-:Y:S05]  /*6c70*/  @!P0 BRA `(.L_x_21) ;  /* 0xfffffffc00ec8947 */ /* 0x008fea000383ffff */
[----:B------:R-:W-:Y:S05]  /*6c80*/  BRA `(.L_x_20) ;  /* 0xffffffa800607947 */ /* 0x000fea000383ffff */
.L_x_27:
[----:B-1----:R-:W-:-:S04]  /*6c90*/  IMAD.U32 R11, RZ, RZ, UR12 ;  /* 0x0000000cff0b7e24 */ /* 0x002fc8000f8e00ff */
[----:B------:R1:W3:Y:S03]  /*6ca0*/  SYNCS.PHASECHK.TRANS64.TRYWAIT P0, [R11+URZ], R10 ;  /* 0x0000000a0b0075a7 */ /* 0x0002e6000800017f */
[----:B---3--:R-:W-:Y:S05]  /*6cb0*/  @!P0 NANOSLEEP.SYNCS 0x989680 ;  /* 0x009896800000895d */ /* 0x008fea0003900000 */
[----:B------:R-:W3:Y:S02]  /*6cc0*/  @!P0 SYNCS.PHASECHK.TRANS64 P0, [R11+URZ], R10 ;  /* 0x0000000a0b0085a7 */ /* 0x000ee4000800007f */
[----:B---3--:R-:W-:Y:S05]  /*6cd0*/  @!P0 BRA `(.L_x_27) ;  /* 0xfffffffc00ec8947 */ /* 0x008fea000383ffff */
[----:B------:R-:W-:Y:S05]  /*6ce0*/  BRA `(.L_x_26) ;  /* 0xffffffb000187947 */ /* 0x000fea000383ffff */
.L_x_110:
[----:B------:R-:W-:Y:S01]  /*6cf0*/  BSSY B1, `(.L_x_129) ;  /* 0x0000006000017945 */ /* 0x000fe20003800000 */
[----:B------:R-:W-:-:S07]  /*6d00*/  IMAD.MOV.U32 R7, RZ, RZ, -0x1 ;  /* 0xffffffffff077424 */ /* 0x000fce00078e00ff */
[----:B------:R-:W-:Y:S05]  /*6d10*/  WARPSYNC.COLLECTIVE R7, `(.L_x_130) ;  /* 0x00000000070c7348 */ /* 0x000fea0003c00000 */
[----:B------:R-:W-:Y:S02]  /*6d20*/  ELECT P0, UR62, PT ;  /* 0x00000000003e782f */ /* 0x000fe40003800000 */
[----:B------:R-:W-:Y:S01]  /*6d30*/  MOV R7, UR62 ;  /* 0x0000003e00077c02 */ /* 0x000fe20008000f00 */
[----:B------:R-:W-:Y:S10]  /*6d40*/  ENDCOLLECTIVE ;  /* 0x000000000000791b */ /* 0x000ff40003800000 */
.L_x_130:
[----:B------:R-:W-:Y:S05]  /*6d50*/  BSYNC B1 ;  /* 0x0000000000017941 */ /* 0x000fea0003800000 */
.L_x_129:
[----:B------:R-:W-:Y:S05]  /*6d60*/  BRA `(.L_x_131) ;  /* 0xfffffff0003c7947 */ /* 0x000fea000383ffff */
.L_x_113:
[----:B0-----:R0:W1:Y:S02]  /*6d70*/  SYNCS.PHASECHK.TRANS64.TRYWAIT P0, [R21+URZ+0x20], R8 ;  /* 0x00002008150075a7 */ /* 0x001064000800017f */
[----:B-1----:R-:W-:Y:S05]  /*6d80*/  @!P0 NANOSLEEP.SYNCS 0x989680 ;  /* 0x009896800000895d */ /* 0x002fea0003900000 */
[----:B------:R-:W1:Y:S02]  /*6d90*/  @!P0 SYNCS.PHASECHK.TRANS64 P0, [R21+URZ+0x20], R8 ;  /* 0x00002008150085a7 */ /* 0x000e64000800007f */
[----:B-1----:R-:W-:Y:S05]  /*6da0*/  @!P0 BRA `(.L_x_113) ;  /* 0xfffffffc00f08947 */ /* 0x002fea000383ffff */
[----:B------:R-:W-:Y:S05]  /*6db0*/  BRA `(.L_x_132) ;  /* 0xfffffff000747947 */ /* 0x000fea000383ffff */
.L_x_121:
[----:B------:R-:W-:Y:S01]  /*6dc0*/  BSSY B0, `(.L_x_133) ;  /* 0x0000006000007945 */ /* 0x000fe20003800000 */
[----:B------:R-:W-:-:S07]  /*6dd0*/  IMAD.MOV.U32 R7, RZ, RZ, -0x1 ;  /* 0xffffffffff077424 */ /* 0x000fce00078e00ff */
[----:B------:R-:W-:Y:S05]  /*6de0*/  WARPSYNC.COLLECTIVE R7, `(.L_x_134) ;  /* 0x00000000070c7348 */ /* 0x000fea0003c00000 */
[----:B------:R-:W-:Y:S02]  /*6df0*/  ELECT P0, UR62, PT ;  /* 0x00000000003e782f */ /* 0x000fe40003800000 */
[----:B------:R-:W-:Y:S01]  /*6e00*/  MOV R7, UR62 ;  /* 0x0000003e00077c02 */ /* 0x000fe20008000f00 */
[----:B------:R-:W-:Y:S10]  /*6e10*/  ENDCOLLECTIVE ;  /* 0x000000000000791b */ /* 0x000ff40003800000 */
.L_x_134:
[----:B------:R-:W-:Y:S05]  /*6e20*/  BSYNC B0 ;  /* 0x0000000000007941 */ /* 0x000fea0003800000 */
.L_x_133:
[----:B------:R-:W-:Y:S05]  /*6e30*/  BRA `(.L_x_135) ;  /* 0xfffffff800c87947 */ /* 0x000fea000383ffff */
.L_x_125:
[----:B0-----:R0:W1:Y:S02]  /*6e40*/  SYNCS.PHASECHK.TRANS64.TRYWAIT P0, [R5+URZ], R2 ;  /* 0x00000002050075a7 */ /* 0x001064000800017f */
[----:B-1----:R-:W-:Y:S05]  /*6e50*/  @!P0 NANOSLEEP.SYNCS 0x989680 ;  /* 0x009896800000895d */ /* 0x002fea0003900000 */
[----:B------:R-:W1:Y:S02]  /*6e60*/  @!P0 SYNCS.PHASECHK.TRANS64 P0, [R5+URZ], R2 ;  /* 0x00000002050085a7 */ /* 0x000e64000800007f */
[----:B-1----:R-:W-:Y:S05]  /*6e70*/  @!P0 BRA `(.L_x_125) ;  /* 0xfffffffc00f08947 */ /* 0x002fea000383ffff */
[----:B------:R-:W-:Y:S05]  /*6e80*/  BRA `(.L_x_136) ;  /* 0xfffffffc00087947 */ /* 0x000fea000383ffff */
.L_x_126:
[----:B0-----:R0:W1:Y:S02]  /*6e90*/  SYNCS.PHASECHK.TRANS64.TRYWAIT P0, [R7+URZ], R4 ;  /* 0x00000004070075a7 */ /* 0x001064000800017f */
[----:B-1----:R-:W-:Y:S05]  /*6ea0*/  @!P0 NANOSLEEP.SYNCS 0x989680 ;  /* 0x009896800000895d */ /* 0x002fea0003900000 */
[----:B------:R-:W1:Y:S02]  /*6eb0*/  @!P0 SYNCS.PHASECHK.TRANS64 P0, [R7+URZ], R4 ;  /* 0x00000004070085a7 */ /* 0x000e64000800007f */
[----:B-1----:R-:W-:Y:S05]  /*6ec0*/  @!P0 BRA `(.L_x_126) ;  /* 0xfffffffc00f08947 */ /* 0x002fea000383ffff */
[----:B------:R-:W-:Y:S05]  /*6ed0*/  BRA `(.L_x_137) ;  /* 0xfffffffc00187947 */ /* 0x000fea000383ffff */
.L_x_127:
[----:B-1----:R1:W2:Y:S02]  /*6ee0*/  SYNCS.PHASECHK.TRANS64.TRYWAIT P0, [R6+URZ], R5 ;  /* 0x00000005060075a7 */ /* 0x0022a4000800017f */
[----:B--2---:R-:W-:Y:S05]  /*6ef0*/  @!P0 NANOSLEEP.SYNCS 0x989680 ;  /* 0x009896800000895d */ /* 0x004fea0003900000 */
[----:B------:R-:W2:Y:S02]  /*6f00*/  @!P0 SYNCS.PHASECHK.TRANS64 P0, [R6+URZ], R5 ;  /* 0x00000005060085a7 */ /* 0x000ea4000800007f */
[----:B--2---:R-:W-:Y:S05]  /*6f10*/  @!P0 BRA `(.L_x_127) ;  /* 0xfffffffc00f08947 */ /* 0x004fea000383ffff */
[----:B------:R-:W-:Y:S05]  /*6f20*/  BRA `(.L_x_138) ;  /* 0xfffffffc00207947 */ /* 0x000fea000383ffff */
.L_x_139:
[----:B------:R-:W-:-:S00]  /*6f30*/  BRA `(.L_x_139) ;  /* 0xfffffffc00fc7947 */ /* 0x000fc0000383ffff */
[----:B------:R-:W-:-:S00]  /*6f40*/  NOP ;  /* 0x0000000000007918 */ /* 0x000fc00000000000 */
        /* <DEDUP_REMOVED lines=11> */
.L_x_140:


//--------------------- .nv.shared._ZN7cutlass13device_kernelINS_4gemm6kernel13GemmUniversalIN4cute5tupleIJiiiiEEENS1_10collective13CollectiveMmaINS1_37MainloopSm90TmaGmmaWarpSpecializedFP8ILi4ENS5_IJNS4_1CILi2EEENSA_ILi1EEESC_EEENS1_35KernelTmaWarpSpecializedCooperativeEEENS5_IJNSA_ILi128EEENSA_ILi64EEESG_EEENS_12float_e4m3_tENS5_IJlSC_lEEESJ_SK_NS4_8TiledMMAINS4_8MMA_AtomIJNS4_4SM904GMMA30MMA_64x64x32_F32E4M3E4M3_SS_TNILNSO_7ScaleInE1ELSQ_1EEEEEENS4_6LayoutISD_NS5_IJSC_NSA_ILi0EEESU_EEEEENS5_IJNS4_10UnderscoreESX_SX_EEEEENS4_13SM90_TMA_LOADENS4_14ComposedLayoutINS4_7SwizzleILi3ELi4ELi3EEENS4_18smem_ptr_flag_bitsILi8EEENST_INS5_IJNSA_ILi8EEESG_EEENS5_IJSG_SC_EEEEEEEvNS4_8identityENS4_23SM90_TMA_LOAD_MULTICASTES1A_vS1B_EENS_8epilogue10collective6detail29Sm90TmaWarpSpecializedAdapterINS1F_15DefaultEpilogueISJ_SK_SK_NS1E_6thread17LinearCombinationISJ_Li1EffLNS1J_9ScaleType4KindE0ELNS_15FloatRoundStyleE2ESJ_EENS1_15EpilogueDefaultEEEEEvvEEEEvNT_6ParamsE --------------------------
	.section	.nv.shared._ZN7cutlass13device_kernelINS_4gemm6kernel13GemmUniversalIN4cute5tupleIJiiiiEEENS1_10collective13CollectiveMmaINS1_37MainloopSm90TmaGmmaWarpSpecializedFP8ILi4ENS5_IJNS4_1CILi2EEENSA_ILi1EEESC_EEENS1_35KernelTmaWarpSpecializedCooperativeEEENS5_IJNSA_ILi128EEENSA_ILi64EEESG_EEENS_12float_e4m3_tENS5_IJlSC_lEEESJ_SK_NS4_8TiledMMAINS4_8MMA_AtomIJNS4_4SM904GMMA30MMA_64x64x32_F32E4M3E4M3_SS_TNILNSO_7ScaleInE1ELSQ_1EEEEEENS4_6LayoutISD_NS5_IJSC_NSA_ILi0EEESU_EEEEENS5_IJNS4_10UnderscoreESX_SX_EEEEENS4_13SM90_TMA_LOADENS4_14ComposedLayoutINS4_7SwizzleILi3ELi4ELi3EEENS4_18smem_ptr_flag_bitsILi8EEENST_INS5_IJNSA_ILi8EEESG_EEENS5_IJSG_SC_EEEEEEEvNS4_8identityENS4_23SM90_TMA_LOAD_MULTICASTES1A_vS1B_EENS_8epilogue10collective6detail29Sm90TmaWarpSpecializedAdapterINS1F_15DefaultEpilogueISJ_SK_SK_NS1E_6thread17LinearCombinationISJ_Li1EffLNS1J_9ScaleType4KindE0ELNS_15FloatRoundStyleE2ESJ_EENS1_15EpilogueDefaultEEEEEvvEEEEvNT_6ParamsE,"aw",@nobits
	.sectionflags	@""
	.align	16
	.zero		1024


//--------------------- .nv.shared.reserved.0     --------------------------
	.section	.nv.shared.reserved.0,"aw",@nobits
	.weak		__nv_reservedSMEM_offset_0_alias
	.size		__nv_reservedSMEM_offset_0_alias, 0, 0
	.other		__nv_reservedSMEM_offset_0_alias,@"STO_CUDA_RESERVED_SHARED STV_DEFAULT"
__nv_reservedSMEM_offset_0_alias:
	.zero		0


//--------------------- .nv.global                --------------------------
	.section	.nv.global,"aw",@nobits
.nv.global:
	.type		_ZN39_INTERNAL_19f65408_4_k_cu_777aa7f0_55404cute1_E,@object
	.size		_ZN39_INTERNAL_19f65408_4_k_cu_777aa7f0_55404cute1_E,(_ZN39_INTERNAL_19f65408_4_k_cu_777aa7f0_55404cuda3std3__45__cpo6cbeginE - _ZN39_INTERNAL_19f65408_4_k_cu_777aa7f0_55404cute1_E)
_ZN39_INTERNAL_19f65408_4_k_cu_777aa7f0_55404cute1_E:
	.zero		1
	.type		_ZN39_INTERNAL_19f65408_4_k_cu_777aa7f0_55404cuda3std3__45__cpo6cbeginE,@object
	.size		_ZN39_INTERNAL_19f65408_4_k_cu_777aa7f0_55404cuda3std3__45__cpo6cbeginE,(_ZN39_INTERNAL_19f65408_4_k_cu_777aa7f0_55404cuda3std3__48in_placeE - _ZN39_INTERNAL_19f65408_4_k_cu_777aa7f0_55404cuda3std3__45__cpo6cbeginE)
_ZN39_INTERNAL_19f65408_4_k_cu_777aa7f0_55404cuda3std3__45__cpo6cbeginE:
	.zero		1
	.type		_ZN39_INTERNAL_19f65408_4_k_cu_777aa7f0_55404cuda3std3__48in_placeE,@object
	.size		_ZN39_INTERNAL_19f65408_4_k_cu_777aa7f0_55404cuda3std3__48in_placeE,(_ZN39_INTERNAL_19f65408_4_k_cu_777aa7f0_55404cuda3std6ranges3__45__cpo9iter_moveE - _ZN39_INTERNAL_19f65408_4_k_cu_777aa7f0_55404cuda3std3__48in_placeE)
_ZN39_INTERNAL_19f65408_4_k_cu_777aa7f0_55404cuda3std3__48in_placeE:
	.zero		1
	.type		_ZN39_INTERNAL_19f65408_4_k_cu_777aa7f0_55404cuda3std6ranges3__45__cpo9iter_moveE,@object
	.size		_ZN39_INTERNAL_19f65408_4_k_cu_777aa7f0_55404cuda3std6ranges3__45__cpo9iter_moveE,(_ZN39_INTERNAL_19f65408_4_k_cu_777aa7f0_55404cuda3std3__45__cpo5beginE - _ZN39_INTERNAL_19f65408_4_k_cu_777aa7f0_55404cuda3std6ranges3__45__cpo9iter_moveE)
_ZN39_INTERNAL_19f65408_4_k_cu_777aa7f0_55404cuda3std6ranges3__45__cpo9iter_moveE:
	.zero		1
	.type		_ZN39_INTERNAL_19f65408_4_k_cu_777aa7f0_55404cuda3std3__45__cpo5beginE,@object
	.size		_ZN39_INTERNAL_19f65408_4_k_cu_777aa7f0_55404cuda3std3__45__cpo5beginE,(_ZN39_INTERNAL_19f65408_4_k_cu_777aa7f0_55404cuda3std3__441_GLOBAL__N__19f65408_4_k_cu_777aa7f0_55406ignoreE - _ZN39_INTERNAL_19f65408_4_k_cu_777aa7f0_55404cuda3std3__45__cpo5beginE)
_ZN39_INTERNAL_19f65408_4_k_cu_777aa7f0_55404cuda3std3__45__cpo5beginE:
	.zero		1
	.type		_ZN39_INTERNAL_19f65408_4_k_cu_777aa7f0_55404cuda3std3__441_GLOBAL__N__19f65408_4_k_cu_777aa7f0_55406ignoreE,@object
	.size		_ZN39_INTERNAL_19f65408_4_k_cu_777aa7f0_55404cuda3std3__441_GLOBAL__N__19f65408_4_k_cu_777aa7f0_55406ignoreE,(_ZN39_INTERNAL_19f65408_4_k_cu_777aa7f0_55404cute7productE - _ZN39_INTERNAL_19f65408_4_k_cu_777aa7f0_55404cuda3std3__441_GLOBAL__N__19f65408_4_k_cu_777aa7f0_55406ignoreE)
_ZN39_INTERNAL_19f65408_4_k_cu_777aa7f0_55404cuda3std3__441_GLOBAL__N__19f65408_4_k_cu_777aa7f0_55406ignoreE:
	.zero		1
	.type		_ZN39_INTERNAL_19f65408_4_k_cu_777aa7f0_55404cute7productE,@object
	.size		_ZN39_INTERNAL_19f65408_4_k_cu_777aa7f0_55404cute7productE,(_ZN39_INTERNAL_19f65408_4_k_cu_777aa7f0_55404cuda3std3__45__cpo3endE - _ZN39_INTERNAL_19f65408_4_k_cu_777aa7f0_55404cute7productE)
_ZN39_INTERNAL_19f65408_4_k_cu_777aa7f0_55404cute7productE:
	.zero		1
	.type		_ZN39_INTERNAL_19f65408_4_k_cu_777aa7f0_55404cuda3std3__45__cpo3endE,@object
	.size		_ZN39_INTERNAL_19f65408_4_k_cu_777aa7f0_55404cuda3std3__45__cpo3endE,(_ZN39_INTERNAL_19f65408_4_k_cu_777aa7f0_55404cuda3std3__419piecewise_constructE - _ZN39_INTERNAL_19f65408_4_k_cu_777aa7f0_55404cuda3std3__45__cpo3endE)
_ZN39_INTERNAL_19f65408_4_k_cu_777aa7f0_55404cuda3std3__45__cpo3endE:
	.zero		1
	.type		_ZN39_INTERNAL_19f65408_4_k_cu_777aa7f0_55404cuda3std3__419piecewise_constructE,@object
	.size		_ZN39_INTERNAL_19f65408_4_k_cu_777aa7f0_55404cuda3std3__419piecewise_constructE,(_ZN39_INTERNAL_19f65408_4_k_cu_777aa7f0_55404cuda3std3__45__cpo4cendE - _ZN39_INTERNAL_19f65408_4_k_cu_777aa7f0_55404cuda3std3__419piecewise_constructE)
_ZN39_INTERNAL_19f65408_4_k_cu_777aa7f0_55404cuda3std3__419piecewise_constructE:
	.zero		1
	.type		_ZN39_INTERNAL_19f65408_4_k_cu_777aa7f0_55404cuda3std3__45__cpo4cendE,@object
	.size		_ZN39_INTERNAL_19f65408_4_k_cu_777aa7f0_55404cuda3std3__45__cpo4cendE,(_ZN39_INTERNAL_19f65408_4_k_cu_777aa7f0_55404cuda3std6ranges3__45__cpo4swapE - _ZN39_INTERNAL_19f65408_4_k_cu_777aa7f0_55404cuda3std3__45__cpo4cendE)
_ZN39_INTERNAL_19f65408_4_k_cu_777aa7f0_55404cuda3std3__45__cpo4cendE:
	.zero		1
	.type		_ZN39_INTERNAL_19f65408_4_k_cu_777aa7f0_55404cuda3std6ranges3__45__cpo4swapE,@object
	.size		_ZN39_INTERNAL_19f65408_4_k_cu_777aa7f0_55404cuda3std6ranges3__45__cpo4swapE,(.L_7 - _ZN39_INTERNAL_19f65408_4_k_cu_777aa7f0_55404cuda3std6ranges3__45__cpo4swapE)
_ZN39_INTERNAL_19f65408_4_k_cu_777aa7f0_55404cuda3std6ranges3__45__cpo4swapE:
	.zero		1
.L_7:


//--------------------- .nv.constant0._ZN7cutlass13device_kernelINS_4gemm6kernel13GemmUniversalIN4cute5tupleIJiiiiEEENS1_10collective13CollectiveMmaINS1_37MainloopSm90TmaGmmaWarpSpecializedFP8ILi4ENS5_IJNS4_1CILi2EEENSA_ILi1EEESC_EEENS1_35KernelTmaWarpSpecializedCooperativeEEENS5_IJNSA_ILi128EEENSA_ILi64EEESG_EEENS_12float_e4m3_tENS5_IJlSC_lEEESJ_SK_NS4_8TiledMMAINS4_8MMA_AtomIJNS4_4SM904GMMA30MMA_64x64x32_F32E4M3E4M3_SS_TNILNSO_7ScaleInE1ELSQ_1EEEEEENS4_6LayoutISD_NS5_IJSC_NSA_ILi0EEESU_EEEEENS5_IJNS4_10UnderscoreESX_SX_EEEEENS4_13SM90_TMA_LOADENS4_14ComposedLayoutINS4_7SwizzleILi3ELi4ELi3EEENS4_18smem_ptr_flag_bitsILi8EEENST_INS5_IJNSA_ILi8EEESG_EEENS5_IJSG_SC_EEEEEEEvNS4_8identityENS4_23SM90_TMA_LOAD_MULTICASTES1A_vS1B_EENS_8epilogue10collective6detail29Sm90TmaWarpSpecializedAdapterINS1F_15DefaultEpilogueISJ_SK_SK_NS1E_6thread17LinearCombinationISJ_Li1EffLNS1J_9ScaleType4KindE0ELNS_15FloatRoundStyleE2ESJ_EENS1_15EpilogueDefaultEEEEEvvEEEEvNT_6ParamsE --------------------------
	.section	.nv.constant0._ZN7cutlass13device_kernelINS_4gemm6kernel13GemmUniversalIN4cute5tupleIJiiiiEEENS1_10collective13CollectiveMmaINS1_37MainloopSm90TmaGmmaWarpSpecializedFP8ILi4ENS5_IJNS4_1CILi2EEENSA_ILi1EEESC_EEENS1_35KernelTmaWarpSpecializedCooperativeEEENS5_IJNSA_ILi128EEENSA_ILi64EEESG_EEENS_12float_e4m3_tENS5_IJlSC_lEEESJ_SK_NS4_8TiledMMAINS4_8MMA_AtomIJNS4_4SM904GMMA30MMA_64x64x32_F32E4M3E4M3_SS_TNILNSO_7ScaleInE1ELSQ_1EEEEEENS4_6LayoutISD_NS5_IJSC_NSA_ILi0EEESU_EEEEENS5_IJNS4_10UnderscoreESX_SX_EEEEENS4_13SM90_TMA_LOADENS4_14ComposedLayoutINS4_7SwizzleILi3ELi4ELi3EEENS4_18smem_ptr_flag_bitsILi8EEENST_INS5_IJNSA_ILi8EEESG_EEENS5_IJSG_SC_EEEEEEEvNS4_8identityENS4_23SM90_TMA_LOAD_MULTICASTES1A_vS1B_EENS_8epilogue10collective6detail29Sm90TmaWarpSpecializedAdapterINS1F_15DefaultEpilogueISJ_SK_SK_NS1E_6thread17LinearCombinationISJ_Li1EffLNS1J_9ScaleType4KindE0ELNS_15FloatRoundStyleE2ESJ_EENS1_15EpilogueDefaultEEEEEvvEEEEvNT_6ParamsE,"a",@progbits
	.sectionflags	@""
	.align	4
.nv.constant0._ZN7cutlass13device_kernelINS_4gemm6kernel13GemmUniversalIN4cute5tupleIJiiiiEEENS1_10collective13CollectiveMmaINS1_37MainloopSm90TmaGmmaWarpSpecializedFP8ILi4ENS5_IJNS4_1CILi2EEENSA_ILi1EEESC_EEENS1_35KernelTmaWarpSpecializedCooperativeEEENS5_IJNSA_ILi128EEENSA_ILi64EEESG_EEENS_12float_e4m3_tENS5_IJlSC_lEEESJ_SK_NS4_8TiledMMAINS4_8MMA_AtomIJNS4_4SM904GMMA30MMA_64x64x32_F32E4M3E4M3_SS_TNILNSO_7ScaleInE1ELSQ_1EEEEEENS4_6LayoutISD_NS5_IJSC_NSA_ILi0EEESU_EEEEENS5_IJNS4_10UnderscoreESX_SX_EEEEENS4_13SM90_TMA_LOADENS4_14ComposedLayoutINS4_7SwizzleILi3ELi4ELi3EEENS4_18smem_ptr_flag_bitsILi8EEENST_INS5_IJNSA_ILi8EEESG_EEENS5_IJSG_SC_EEEEEEEvNS4_8identityENS4_23SM90_TMA_LOAD_MULTICASTES1A_vS1B_EENS_8epilogue10collective6detail29Sm90TmaWarpSpecializedAdapterINS1F_15DefaultEpilogueISJ_SK_SK_NS1E_6thread17LinearCombinationISJ_Li1EffLNS1J_9ScaleType4KindE0ELNS_15FloatRoundStyleE2ESJ_EENS1_15EpilogueDefaultEEEEEvvEEEEvNT_6ParamsE:
	.zero		1664


//--------------------- SYMBOLS --------------------------

	.type		.nv.reservedSmem.offset0,@object
	.size		.nv.reservedSmem.offset0,0x4
